//
// Generated by NVIDIA NVVM Compiler
//
// Compiler Build ID: CL-36424714
// Cuda compilation tools, release 13.0, V13.0.88
// Based on NVVM 20.0.0
//

.version 9.0
.target sm_100
.address_size 64

	// .globl	_Z14softmax_kernelPfS_ii

.visible .entry _Z14softmax_kernelPfS_ii(
	.param .u64 .ptr .align 1 _Z14softmax_kernelPfS_ii_param_0,
	.param .u64 .ptr .align 1 _Z14softmax_kernelPfS_ii_param_1,
	.param .u32 _Z14softmax_kernelPfS_ii_param_2,
	.param .u32 _Z14softmax_kernelPfS_ii_param_3
)
{
	.reg .pred 	%p<58>;
	.reg .b32 	%r<144>;
	.reg .b32 	%f<496>;
	.reg .b64 	%rd<37>;

	ld.param.u64 	%rd7, [_Z14softmax_kernelPfS_ii_param_0];
	ld.param.u64 	%rd8, [_Z14softmax_kernelPfS_ii_param_1];
	ld.param.u32 	%r49, [_Z14softmax_kernelPfS_ii_param_2];
	ld.param.u32 	%r48, [_Z14softmax_kernelPfS_ii_param_3];
	cvta.to.global.u64 	%rd1, %rd8;
	cvta.to.global.u64 	%rd2, %rd7;
	mov.u32 	%r50, %ctaid.x;
	mov.u32 	%r51, %ntid.x;
	mov.u32 	%r52, %tid.x;
	mad.lo.s32 	%r53, %r50, %r51, %r52;
	mul.lo.s32 	%r1, %r48, %r53;
	setp.ge.s32 	%p1, %r53, %r49;
	@%p1 bra 	$L__BB0_38;
	setp.lt.s32 	%p2, %r48, 1;
	mov.f32 	%f486, 0fD01502F9;
	@%p2 bra 	$L__BB0_14;
	and.b32  	%r2, %r48, 15;
	setp.lt.u32 	%p3, %r48, 16;
	mov.f32 	%f486, 0fD01502F9;
	mov.b32 	%r127, 0;
	@%p3 bra 	$L__BB0_5;
	and.b32  	%r127, %r48, 2147483632;
	neg.s32 	%r133, %r127;
	add.s64 	%rd3, %rd2, 32;
	mov.f32 	%f486, 0fD01502F9;
	mov.u32 	%r132, %r1;
$L__BB0_4:
	.pragma "nounroll";
	mul.wide.s32 	%rd9, %r132, 4;
	add.s64 	%rd10, %rd3, %rd9;
	ld.global.f32 	%f30, [%rd10+-32];
	setp.gt.f32 	%p4, %f30, %f486;
	selp.f32 	%f31, %f30, %f486, %p4;
	ld.global.f32 	%f32, [%rd10+-28];
	setp.gt.f32 	%p5, %f32, %f31;
	selp.f32 	%f33, %f32, %f31, %p5;
	ld.global.f32 	%f34, [%rd10+-24];
	setp.gt.f32 	%p6, %f34, %f33;
	selp.f32 	%f35, %f34, %f33, %p6;
	ld.global.f32 	%f36, [%rd10+-20];
	setp.gt.f32 	%p7, %f36, %f35;
	selp.f32 	%f37, %f36, %f35, %p7;
	ld.global.f32 	%f38, [%rd10+-16];
	setp.gt.f32 	%p8, %f38, %f37;
	selp.f32 	%f39, %f38, %f37, %p8;
	ld.global.f32 	%f40, [%rd10+-12];
	setp.gt.f32 	%p9, %f40, %f39;
	selp.f32 	%f41, %f40, %f39, %p9;
	ld.global.f32 	%f42, [%rd10+-8];
	setp.gt.f32 	%p10, %f42, %f41;
	selp.f32 	%f43, %f42, %f41, %p10;
	ld.global.f32 	%f44, [%rd10+-4];
	setp.gt.f32 	%p11, %f44, %f43;
	selp.f32 	%f45, %f44, %f43, %p11;
	ld.global.f32 	%f46, [%rd10];
	setp.gt.f32 	%p12, %f46, %f45;
	selp.f32 	%f47, %f46, %f45, %p12;
	ld.global.f32 	%f48, [%rd10+4];
	setp.gt.f32 	%p13, %f48, %f47;
	selp.f32 	%f49, %f48, %f47, %p13;
	ld.global.f32 	%f50, [%rd10+8];
	setp.gt.f32 	%p14, %f50, %f49;
	selp.f32 	%f51, %f50, %f49, %p14;
	ld.global.f32 	%f52, [%rd10+12];
	setp.gt.f32 	%p15, %f52, %f51;
	selp.f32 	%f53, %f52, %f51, %p15;
	ld.global.f32 	%f54, [%rd10+16];
	setp.gt.f32 	%p16, %f54, %f53;
	selp.f32 	%f55, %f54, %f53, %p16;
	ld.global.f32 	%f56, [%rd10+20];
	setp.gt.f32 	%p17, %f56, %f55;
	selp.f32 	%f57, %f56, %f55, %p17;
	ld.global.f32 	%f58, [%rd10+24];
	setp.gt.f32 	%p18, %f58, %f57;
	selp.f32 	%f59, %f58, %f57, %p18;
	ld.global.f32 	%f60, [%rd10+28];
	setp.gt.f32 	%p19, %f60, %f59;
	selp.f32 	%f486, %f60, %f59, %p19;
	add.s32 	%r133, %r133, 16;
	add.s32 	%r132, %r132, 16;
	setp.eq.s32 	%p20, %r133, 0;
	@%p20 bra 	$L__BB0_5;
	bra.uni 	$L__BB0_4;
$L__BB0_5:
	setp.eq.s32 	%p21, %r2, 0;
	@%p21 bra 	$L__BB0_14;
	and.b32  	%r6, %r48, 7;
	setp.lt.u32 	%p22, %r2, 8;
	@%p22 bra 	$L__BB0_8;
	add.s32 	%r55, %r127, %r1;
	mul.wide.s32 	%rd11, %r55, 4;
	add.s64 	%rd12, %rd2, %rd11;
	ld.global.f32 	%f62, [%rd12];
	setp.gt.f32 	%p23, %f62, %f486;
	selp.f32 	%f63, %f62, %f486, %p23;
	ld.global.f32 	%f64, [%rd12+4];
	setp.gt.f32 	%p24, %f64, %f63;
	selp.f32 	%f65, %f64, %f63, %p24;
	ld.global.f32 	%f66, [%rd12+8];
	setp.gt.f32 	%p25, %f66, %f65;
	selp.f32 	%f67, %f66, %f65, %p25;
	ld.global.f32 	%f68, [%rd12+12];
	setp.gt.f32 	%p26, %f68, %f67;
	selp.f32 	%f69, %f68, %f67, %p26;
	ld.global.f32 	%f70, [%rd12+16];
	setp.gt.f32 	%p27, %f70, %f69;
	selp.f32 	%f71, %f70, %f69, %p27;
	ld.global.f32 	%f72, [%rd12+20];
	setp.gt.f32 	%p28, %f72, %f71;
	selp.f32 	%f73, %f72, %f71, %p28;
	ld.global.f32 	%f74, [%rd12+24];
	setp.gt.f32 	%p29, %f74, %f73;
	selp.f32 	%f75, %f74, %f73, %p29;
	ld.global.f32 	%f76, [%rd12+28];
	setp.gt.f32 	%p30, %f76, %f75;
	selp.f32 	%f486, %f76, %f75, %p30;
	add.s32 	%r127, %r127, 8;
$L__BB0_8:
	setp.eq.s32 	%p31, %r6, 0;
	@%p31 bra 	$L__BB0_14;
	and.b32  	%r9, %r48, 3;
	setp.lt.u32 	%p32, %r6, 4;
	@%p32 bra 	$L__BB0_11;
	add.s32 	%r56, %r127, %r1;
	mul.wide.s32 	%rd13, %r56, 4;
	add.s64 	%rd14, %rd2, %rd13;
	ld.global.f32 	%f78, [%rd14];
	setp.gt.f32 	%p33, %f78, %f486;
	selp.f32 	%f79, %f78, %f486, %p33;
	ld.global.f32 	%f80, [%rd14+4];
	setp.gt.f32 	%p34, %f80, %f79;
	selp.f32 	%f81, %f80, %f79, %p34;
	ld.global.f32 	%f82, [%rd14+8];
	setp.gt.f32 	%p35, %f82, %f81;
	selp.f32 	%f83, %f82, %f81, %p35;
	ld.global.f32 	%f84, [%rd14+12];
	setp.gt.f32 	%p36, %f84, %f83;
	selp.f32 	%f486, %f84, %f83, %p36;
	add.s32 	%r127, %r127, 4;
$L__BB0_11:
	setp.eq.s32 	%p37, %r9, 0;
	@%p37 bra 	$L__BB0_14;
	add.s32 	%r131, %r127, %r1;
	neg.s32 	%r130, %r9;
$L__BB0_13:
	.pragma "nounroll";
	mul.wide.s32 	%rd15, %r131, 4;
	add.s64 	%rd16, %rd2, %rd15;
	ld.global.f32 	%f85, [%rd16];
	setp.gt.f32 	%p38, %f85, %f486;
	selp.f32 	%f486, %f85, %f486, %p38;
	add.s32 	%r131, %r131, 1;
	add.s32 	%r130, %r130, 1;
	setp.ne.s32 	%p39, %r130, 0;
	@%p39 bra 	$L__BB0_13;
$L__BB0_14:
	setp.lt.s32 	%p40, %r48, 1;
	mov.f32 	%f494, 0f00000000;
	@%p40 bra 	$L__BB0_26;
	and.b32  	%r18, %r48, 7;
	setp.lt.u32 	%p41, %r48, 8;
	mov.f32 	%f494, 0f00000000;
	mov.b32 	%r134, 0;
	@%p41 bra 	$L__BB0_18;
	and.b32  	%r134, %r48, 2147483640;
	neg.s32 	%r138, %r134;
	add.s64 	%rd4, %rd2, 16;
	mov.f32 	%f494, 0f00000000;
	mov.u32 	%r137, %r1;
$L__BB0_17:
	.pragma "nounroll";
	mul.wide.s32 	%rd17, %r137, 4;
	add.s64 	%rd18, %rd4, %rd17;
	ld.global.f32 	%f90, [%rd18+-16];
	sub.f32 	%f91, %f90, %f486;
	fma.rn.f32 	%f92, %f91, 0f3BBB989D, 0f3F000000;
	cvt.sat.f32.f32 	%f93, %f92;
	mov.f32 	%f94, 0f4B400001;
	mov.f32 	%f95, 0f437C0000;
	fma.rm.f32 	%f96, %f93, %f95, %f94;
	add.f32 	%f97, %f96, 0fCB40007F;
	neg.f32 	%f98, %f97;
	fma.rn.f32 	%f99, %f91, 0f3FB8AA3B, %f98;
	fma.rn.f32 	%f100, %f91, 0f32A57060, %f99;
	mov.b32 	%r58, %f96;
	shl.b32 	%r59, %r58, 23;
	mov.b32 	%f101, %r59;
	ex2.approx.ftz.f32 	%f102, %f100;
	fma.rn.f32 	%f103, %f102, %f101, %f494;
	ld.global.f32 	%f104, [%rd18+-12];
	sub.f32 	%f105, %f104, %f486;
	fma.rn.f32 	%f106, %f105, 0f3BBB989D, 0f3F000000;
	cvt.sat.f32.f32 	%f107, %f106;
	fma.rm.f32 	%f108, %f107, %f95, %f94;
	add.f32 	%f109, %f108, 0fCB40007F;
	neg.f32 	%f110, %f109;
	fma.rn.f32 	%f111, %f105, 0f3FB8AA3B, %f110;
	fma.rn.f32 	%f112, %f105, 0f32A57060, %f111;
	mov.b32 	%r60, %f108;
	shl.b32 	%r61, %r60, 23;
	mov.b32 	%f113, %r61;
	ex2.approx.ftz.f32 	%f114, %f112;
	fma.rn.f32 	%f115, %f114, %f113, %f103;
	ld.global.f32 	%f116, [%rd18+-8];
	sub.f32 	%f117, %f116, %f486;
	fma.rn.f32 	%f118, %f117, 0f3BBB989D, 0f3F000000;
	cvt.sat.f32.f32 	%f119, %f118;
	fma.rm.f32 	%f120, %f119, %f95, %f94;
	add.f32 	%f121, %f120, 0fCB40007F;
	neg.f32 	%f122, %f121;
	fma.rn.f32 	%f123, %f117, 0f3FB8AA3B, %f122;
	fma.rn.f32 	%f124, %f117, 0f32A57060, %f123;
	mov.b32 	%r62, %f120;
	shl.b32 	%r63, %r62, 23;
	mov.b32 	%f125, %r63;
	ex2.approx.ftz.f32 	%f126, %f124;
	fma.rn.f32 	%f127, %f126, %f125, %f115;
	ld.global.f32 	%f128, [%rd18+-4];
	sub.f32 	%f129, %f128, %f486;
	fma.rn.f32 	%f130, %f129, 0f3BBB989D, 0f3F000000;
	cvt.sat.f32.f32 	%f131, %f130;
	fma.rm.f32 	%f132, %f131, %f95, %f94;
	add.f32 	%f133, %f132, 0fCB40007F;
	neg.f32 	%f134, %f133;
	fma.rn.f32 	%f135, %f129, 0f3FB8AA3B, %f134;
	fma.rn.f32 	%f136, %f129, 0f32A57060, %f135;
	mov.b32 	%r64, %f132;
	shl.b32 	%r65, %r64, 23;
	mov.b32 	%f137, %r65;
	ex2.approx.ftz.f32 	%f138, %f136;
	fma.rn.f32 	%f139, %f138, %f137, %f127;
	ld.global.f32 	%f140, [%rd18];
	sub.f32 	%f141, %f140, %f486;
	fma.rn.f32 	%f142, %f141, 0f3BBB989D, 0f3F000000;
	cvt.sat.f32.f32 	%f143, %f142;
	fma.rm.f32 	%f144, %f143, %f95, %f94;
	add.f32 	%f145, %f144, 0fCB40007F;
	neg.f32 	%f146, %f145;
	fma.rn.f32 	%f147, %f141, 0f3FB8AA3B, %f146;
	fma.rn.f32 	%f148, %f141, 0f32A57060, %f147;
	mov.b32 	%r66, %f144;
	shl.b32 	%r67, %r66, 23;
	mov.b32 	%f149, %r67;
	ex2.approx.ftz.f32 	%f150, %f148;
	fma.rn.f32 	%f151, %f150, %f149, %f139;
	ld.global.f32 	%f152, [%rd18+4];
	sub.f32 	%f153, %f152, %f486;
	fma.rn.f32 	%f154, %f153, 0f3BBB989D, 0f3F000000;
	cvt.sat.f32.f32 	%f155, %f154;
	fma.rm.f32 	%f156, %f155, %f95, %f94;
	add.f32 	%f157, %f156, 0fCB40007F;
	neg.f32 	%f158, %f157;
	fma.rn.f32 	%f159, %f153, 0f3FB8AA3B, %f158;
	fma.rn.f32 	%f160, %f153, 0f32A57060, %f159;
	mov.b32 	%r68, %f156;
	shl.b32 	%r69, %r68, 23;
	mov.b32 	%f161, %r69;
	ex2.approx.ftz.f32 	%f162, %f160;
	fma.rn.f32 	%f163, %f162, %f161, %f151;
	ld.global.f32 	%f164, [%rd18+8];
	sub.f32 	%f165, %f164, %f486;
	fma.rn.f32 	%f166, %f165, 0f3BBB989D, 0f3F000000;
	cvt.sat.f32.f32 	%f167, %f166;
	fma.rm.f32 	%f168, %f167, %f95, %f94;
	add.f32 	%f169, %f168, 0fCB40007F;
	neg.f32 	%f170, %f169;
	fma.rn.f32 	%f171, %f165, 0f3FB8AA3B, %f170;
	fma.rn.f32 	%f172, %f165, 0f32A57060, %f171;
	mov.b32 	%r70, %f168;
	shl.b32 	%r71, %r70, 23;
	mov.b32 	%f173, %r71;
	ex2.approx.ftz.f32 	%f174, %f172;
	fma.rn.f32 	%f175, %f174, %f173, %f163;
	ld.global.f32 	%f176, [%rd18+12];
	sub.f32 	%f177, %f176, %f486;
	fma.rn.f32 	%f178, %f177, 0f3BBB989D, 0f3F000000;
	cvt.sat.f32.f32 	%f179, %f178;
	fma.rm.f32 	%f180, %f179, %f95, %f94;
	add.f32 	%f181, %f180, 0fCB40007F;
	neg.f32 	%f182, %f181;
	fma.rn.f32 	%f183, %f177, 0f3FB8AA3B, %f182;
	fma.rn.f32 	%f184, %f177, 0f32A57060, %f183;
	mov.b32 	%r72, %f180;
	shl.b32 	%r73, %r72, 23;
	mov.b32 	%f185, %r73;
	ex2.approx.ftz.f32 	%f186, %f184;
	fma.rn.f32 	%f494, %f186, %f185, %f175;
	add.s32 	%r138, %r138, 8;
	add.s32 	%r137, %r137, 8;
	setp.eq.s32 	%p42, %r138, 0;
	@%p42 bra 	$L__BB0_18;
	bra.uni 	$L__BB0_17;
$L__BB0_18:
	setp.eq.s32 	%p43, %r18, 0;
	@%p43 bra 	$L__BB0_26;
	and.b32  	%r26, %r48, 3;
	setp.lt.u32 	%p44, %r18, 4;
	@%p44 bra 	$L__BB0_21;
	add.s32 	%r74, %r134, %r1;
	mul.wide.s32 	%rd19, %r74, 4;
	add.s64 	%rd20, %rd2, %rd19;
	ld.global.f32 	%f188, [%rd20];
	sub.f32 	%f189, %f188, %f486;
	fma.rn.f32 	%f190, %f189, 0f3BBB989D, 0f3F000000;
	cvt.sat.f32.f32 	%f191, %f190;
	mov.f32 	%f192, 0f4B400001;
	mov.f32 	%f193, 0f437C0000;
	fma.rm.f32 	%f194, %f191, %f193, %f192;
	add.f32 	%f195, %f194, 0fCB40007F;
	neg.f32 	%f196, %f195;
	fma.rn.f32 	%f197, %f189, 0f3FB8AA3B, %f196;
	fma.rn.f32 	%f198, %f189, 0f32A57060, %f197;
	mov.b32 	%r75, %f194;
	shl.b32 	%r76, %r75, 23;
	mov.b32 	%f199, %r76;
	ex2.approx.ftz.f32 	%f200, %f198;
	fma.rn.f32 	%f201, %f200, %f199, %f494;
	ld.global.f32 	%f202, [%rd20+4];
	sub.f32 	%f203, %f202, %f486;
	fma.rn.f32 	%f204, %f203, 0f3BBB989D, 0f3F000000;
	cvt.sat.f32.f32 	%f205, %f204;
	fma.rm.f32 	%f206, %f205, %f193, %f192;
	add.f32 	%f207, %f206, 0fCB40007F;
	neg.f32 	%f208, %f207;
	fma.rn.f32 	%f209, %f203, 0f3FB8AA3B, %f208;
	fma.rn.f32 	%f210, %f203, 0f32A57060, %f209;
	mov.b32 	%r77, %f206;
	shl.b32 	%r78, %r77, 23;
	mov.b32 	%f211, %r78;
	ex2.approx.ftz.f32 	%f212, %f210;
	fma.rn.f32 	%f213, %f212, %f211, %f201;
	ld.global.f32 	%f214, [%rd20+8];
	sub.f32 	%f215, %f214, %f486;
	fma.rn.f32 	%f216, %f215, 0f3BBB989D, 0f3F000000;
	cvt.sat.f32.f32 	%f217, %f216;
	fma.rm.f32 	%f218, %f217, %f193, %f192;
	add.f32 	%f219, %f218, 0fCB40007F;
	neg.f32 	%f220, %f219;
	fma.rn.f32 	%f221, %f215, 0f3FB8AA3B, %f220;
	fma.rn.f32 	%f222, %f215, 0f32A57060, %f221;
	mov.b32 	%r79, %f218;
	shl.b32 	%r80, %r79, 23;
	mov.b32 	%f223, %r80;
	ex2.approx.ftz.f32 	%f224, %f222;
	fma.rn.f32 	%f225, %f224, %f223, %f213;
	ld.global.f32 	%f226, [%rd20+12];
	sub.f32 	%f227, %f226, %f486;
	fma.rn.f32 	%f228, %f227, 0f3BBB989D, 0f3F000000;
	cvt.sat.f32.f32 	%f229, %f228;
	fma.rm.f32 	%f230, %f229, %f193, %f192;
	add.f32 	%f231, %f230, 0fCB40007F;
	neg.f32 	%f232, %f231;
	fma.rn.f32 	%f233, %f227, 0f3FB8AA3B, %f232;
	fma.rn.f32 	%f234, %f227, 0f32A57060, %f233;
	mov.b32 	%r81, %f230;
	shl.b32 	%r82, %r81, 23;
	mov.b32 	%f235, %r82;
	ex2.approx.ftz.f32 	%f236, %f234;
	fma.rn.f32 	%f494, %f236, %f235, %f225;
	add.s32 	%r134, %r134, 4;
$L__BB0_21:
	setp.eq.s32 	%p45, %r26, 0;
	@%p45 bra 	$L__BB0_26;
	setp.eq.s32 	%p46, %r26, 1;
	@%p46 bra 	$L__BB0_24;
	add.s32 	%r83, %r134, %r1;
	mul.wide.s32 	%rd21, %r83, 4;
	add.s64 	%rd22, %rd2, %rd21;
	ld.global.f32 	%f238, [%rd22];
	sub.f32 	%f239, %f238, %f486;
	fma.rn.f32 	%f240, %f239, 0f3BBB989D, 0f3F000000;
	cvt.sat.f32.f32 	%f241, %f240;
	mov.f32 	%f242, 0f4B400001;
	mov.f32 	%f243, 0f437C0000;
	fma.rm.f32 	%f244, %f241, %f243, %f242;
	add.f32 	%f245, %f244, 0fCB40007F;
	neg.f32 	%f246, %f245;
	fma.rn.f32 	%f247, %f239, 0f3FB8AA3B, %f246;
	fma.rn.f32 	%f248, %f239, 0f32A57060, %f247;
	mov.b32 	%r84, %f244;
	shl.b32 	%r85, %r84, 23;
	mov.b32 	%f249, %r85;
	ex2.approx.ftz.f32 	%f250, %f248;
	fma.rn.f32 	%f251, %f250, %f249, %f494;
	ld.global.f32 	%f252, [%rd22+4];
	sub.f32 	%f253, %f252, %f486;
	fma.rn.f32 	%f254, %f253, 0f3BBB989D, 0f3F000000;
	cvt.sat.f32.f32 	%f255, %f254;
	fma.rm.f32 	%f256, %f255, %f243, %f242;
	add.f32 	%f257, %f256, 0fCB40007F;
	neg.f32 	%f258, %f257;
	fma.rn.f32 	%f259, %f253, 0f3FB8AA3B, %f258;
	fma.rn.f32 	%f260, %f253, 0f32A57060, %f259;
	mov.b32 	%r86, %f256;
	shl.b32 	%r87, %r86, 23;
	mov.b32 	%f261, %r87;
	ex2.approx.ftz.f32 	%f262, %f260;
	fma.rn.f32 	%f494, %f262, %f261, %f251;
	add.s32 	%r134, %r134, 2;
$L__BB0_24:
	and.b32  	%r88, %r48, 1;
	setp.eq.b32 	%p47, %r88, 1;
	not.pred 	%p48, %p47;
	@%p48 bra 	$L__BB0_26;
	add.s32 	%r89, %r134, %r1;
	mul.wide.s32 	%rd23, %r89, 4;
	add.s64 	%rd24, %rd2, %rd23;
	ld.global.f32 	%f263, [%rd24];
	sub.f32 	%f264, %f263, %f486;
	fma.rn.f32 	%f265, %f264, 0f3BBB989D, 0f3F000000;
	cvt.sat.f32.f32 	%f266, %f265;
	mov.f32 	%f267, 0f4B400001;
	mov.f32 	%f268, 0f437C0000;
	fma.rm.f32 	%f269, %f266, %f268, %f267;
	add.f32 	%f270, %f269, 0fCB40007F;
	neg.f32 	%f271, %f270;
	fma.rn.f32 	%f272, %f264, 0f3FB8AA3B, %f271;
	fma.rn.f32 	%f273, %f264, 0f32A57060, %f272;
	mov.b32 	%r90, %f269;
	shl.b32 	%r91, %r90, 23;
	mov.b32 	%f274, %r91;
	ex2.approx.ftz.f32 	%f275, %f273;
	fma.rn.f32 	%f494, %f275, %f274, %f494;
$L__BB0_26:
	setp.lt.s32 	%p49, %r48, 1;
	@%p49 bra 	$L__BB0_38;
	and.b32  	%r31, %r48, 7;
	setp.lt.u32 	%p50, %r48, 8;
	mov.b32 	%r141, 0;
	@%p50 bra 	$L__BB0_30;
	and.b32  	%r141, %r48, 2147483640;
	neg.s32 	%r140, %r141;
	add.s64 	%rd5, %rd2, 16;
	add.s64 	%rd6, %rd1, 16;
	mov.u32 	%r139, %r1;
$L__BB0_29:
	.pragma "nounroll";
	mul.wide.s32 	%rd25, %r139, 4;
	add.s64 	%rd26, %rd5, %rd25;
	add.s64 	%rd27, %rd6, %rd25;
	ld.global.f32 	%f276, [%rd26+-16];
	sub.f32 	%f277, %f276, %f486;
	fma.rn.f32 	%f278, %f277, 0f3BBB989D, 0f3F000000;
	cvt.sat.f32.f32 	%f279, %f278;
	mov.f32 	%f280, 0f4B400001;
	mov.f32 	%f281, 0f437C0000;
	fma.rm.f32 	%f282, %f279, %f281, %f280;
	add.f32 	%f283, %f282, 0fCB40007F;
	neg.f32 	%f284, %f283;
	fma.rn.f32 	%f285, %f277, 0f3FB8AA3B, %f284;
	fma.rn.f32 	%f286, %f277, 0f32A57060, %f285;
	mov.b32 	%r93, %f282;
	shl.b32 	%r94, %r93, 23;
	mov.b32 	%f287, %r94;
	ex2.approx.ftz.f32 	%f288, %f286;
	mul.f32 	%f289, %f288, %f287;
	div.rn.f32 	%f290, %f289, %f494;
	st.global.f32 	[%rd27+-16], %f290;
	ld.global.f32 	%f291, [%rd26+-12];
	sub.f32 	%f292, %f291, %f486;
	fma.rn.f32 	%f293, %f292, 0f3BBB989D, 0f3F000000;
	cvt.sat.f32.f32 	%f294, %f293;
	fma.rm.f32 	%f295, %f294, %f281, %f280;
	add.f32 	%f296, %f295, 0fCB40007F;
	neg.f32 	%f297, %f296;
	fma.rn.f32 	%f298, %f292, 0f3FB8AA3B, %f297;
	fma.rn.f32 	%f299, %f292, 0f32A57060, %f298;
	mov.b32 	%r95, %f295;
	shl.b32 	%r96, %r95, 23;
	mov.b32 	%f300, %r96;
	ex2.approx.ftz.f32 	%f301, %f299;
	mul.f32 	%f302, %f301, %f300;
	div.rn.f32 	%f303, %f302, %f494;
	st.global.f32 	[%rd27+-12], %f303;
	ld.global.f32 	%f304, [%rd26+-8];
	sub.f32 	%f305, %f304, %f486;
	fma.rn.f32 	%f306, %f305, 0f3BBB989D, 0f3F000000;
	cvt.sat.f32.f32 	%f307, %f306;
	fma.rm.f32 	%f308, %f307, %f281, %f280;
	add.f32 	%f309, %f308, 0fCB40007F;
	neg.f32 	%f310, %f309;
	fma.rn.f32 	%f311, %f305, 0f3FB8AA3B, %f310;
	fma.rn.f32 	%f312, %f305, 0f32A57060, %f311;
	mov.b32 	%r97, %f308;
	shl.b32 	%r98, %r97, 23;
	mov.b32 	%f313, %r98;
	ex2.approx.ftz.f32 	%f314, %f312;
	mul.f32 	%f315, %f314, %f313;
	div.rn.f32 	%f316, %f315, %f494;
	st.global.f32 	[%rd27+-8], %f316;
	ld.global.f32 	%f317, [%rd26+-4];
	sub.f32 	%f318, %f317, %f486;
	fma.rn.f32 	%f319, %f318, 0f3BBB989D, 0f3F000000;
	cvt.sat.f32.f32 	%f320, %f319;
	fma.rm.f32 	%f321, %f320, %f281, %f280;
	add.f32 	%f322, %f321, 0fCB40007F;
	neg.f32 	%f323, %f322;
	fma.rn.f32 	%f324, %f318, 0f3FB8AA3B, %f323;
	fma.rn.f32 	%f325, %f318, 0f32A57060, %f324;
	mov.b32 	%r99, %f321;
	shl.b32 	%r100, %r99, 23;
	mov.b32 	%f326, %r100;
	ex2.approx.ftz.f32 	%f327, %f325;
	mul.f32 	%f328, %f327, %f326;
	div.rn.f32 	%f329, %f328, %f494;
	st.global.f32 	[%rd27+-4], %f329;
	ld.global.f32 	%f330, [%rd26];
	sub.f32 	%f331, %f330, %f486;
	fma.rn.f32 	%f332, %f331, 0f3BBB989D, 0f3F000000;
	cvt.sat.f32.f32 	%f333, %f332;
	fma.rm.f32 	%f334, %f333, %f281, %f280;
	add.f32 	%f335, %f334, 0fCB40007F;
	neg.f32 	%f336, %f335;
	fma.rn.f32 	%f337, %f331, 0f3FB8AA3B, %f336;
	fma.rn.f32 	%f338, %f331, 0f32A57060, %f337;
	mov.b32 	%r101, %f334;
	shl.b32 	%r102, %r101, 23;
	mov.b32 	%f339, %r102;
	ex2.approx.ftz.f32 	%f340, %f338;
	mul.f32 	%f341, %f340, %f339;
	div.rn.f32 	%f342, %f341, %f494;
	st.global.f32 	[%rd27], %f342;
	ld.global.f32 	%f343, [%rd26+4];
	sub.f32 	%f344, %f343, %f486;
	fma.rn.f32 	%f345, %f344, 0f3BBB989D, 0f3F000000;
	cvt.sat.f32.f32 	%f346, %f345;
	fma.rm.f32 	%f347, %f346, %f281, %f280;
	add.f32 	%f348, %f347, 0fCB40007F;
	neg.f32 	%f349, %f348;
	fma.rn.f32 	%f350, %f344, 0f3FB8AA3B, %f349;
	fma.rn.f32 	%f351, %f344, 0f32A57060, %f350;
	mov.b32 	%r103, %f347;
	shl.b32 	%r104, %r103, 23;
	mov.b32 	%f352, %r104;
	ex2.approx.ftz.f32 	%f353, %f351;
	mul.f32 	%f354, %f353, %f352;
	div.rn.f32 	%f355, %f354, %f494;
	st.global.f32 	[%rd27+4], %f355;
	ld.global.f32 	%f356, [%rd26+8];
	sub.f32 	%f357, %f356, %f486;
	fma.rn.f32 	%f358, %f357, 0f3BBB989D, 0f3F000000;
	cvt.sat.f32.f32 	%f359, %f358;
	fma.rm.f32 	%f360, %f359, %f281, %f280;
	add.f32 	%f361, %f360, 0fCB40007F;
	neg.f32 	%f362, %f361;
	fma.rn.f32 	%f363, %f357, 0f3FB8AA3B, %f362;
	fma.rn.f32 	%f364, %f357, 0f32A57060, %f363;
	mov.b32 	%r105, %f360;
	shl.b32 	%r106, %r105, 23;
	mov.b32 	%f365, %r106;
	ex2.approx.ftz.f32 	%f366, %f364;
	mul.f32 	%f367, %f366, %f365;
	div.rn.f32 	%f368, %f367, %f494;
	st.global.f32 	[%rd27+8], %f368;
	ld.global.f32 	%f369, [%rd26+12];
	sub.f32 	%f370, %f369, %f486;
	fma.rn.f32 	%f371, %f370, 0f3BBB989D, 0f3F000000;
	cvt.sat.f32.f32 	%f372, %f371;
	fma.rm.f32 	%f373, %f372, %f281, %f280;
	add.f32 	%f374, %f373, 0fCB40007F;
	neg.f32 	%f375, %f374;
	fma.rn.f32 	%f376, %f370, 0f3FB8AA3B, %f375;
	fma.rn.f32 	%f377, %f370, 0f32A57060, %f376;
	mov.b32 	%r107, %f373;
	shl.b32 	%r108, %r107, 23;
	mov.b32 	%f378, %r108;
	ex2.approx.ftz.f32 	%f379, %f377;
	mul.f32 	%f380, %f379, %f378;
	div.rn.f32 	%f381, %f380, %f494;
	st.global.f32 	[%rd27+12], %f381;
	add.s32 	%r140, %r140, 8;
	add.s32 	%r139, %r139, 8;
	setp.ne.s32 	%p51, %r140, 0;
	@%p51 bra 	$L__BB0_29;
$L__BB0_30:
	setp.eq.s32 	%p52, %r31, 0;
	@%p52 bra 	$L__BB0_38;
	and.b32  	%r43, %r48, 3;
	setp.lt.u32 	%p53, %r31, 4;
	@%p53 bra 	$L__BB0_33;
	add.s32 	%r109, %r141, %r1;
	mul.wide.s32 	%rd28, %r109, 4;
	add.s64 	%rd29, %rd2, %rd28;
	ld.global.f32 	%f382, [%rd29];
	sub.f32 	%f383, %f382, %f486;
	fma.rn.f32 	%f384, %f383, 0f3BBB989D, 0f3F000000;
	cvt.sat.f32.f32 	%f385, %f384;
	mov.f32 	%f386, 0f4B400001;
	mov.f32 	%f387, 0f437C0000;
	fma.rm.f32 	%f388, %f385, %f387, %f386;
	add.f32 	%f389, %f388, 0fCB40007F;
	neg.f32 	%f390, %f389;
	fma.rn.f32 	%f391, %f383, 0f3FB8AA3B, %f390;
	fma.rn.f32 	%f392, %f383, 0f32A57060, %f391;
	mov.b32 	%r110, %f388;
	shl.b32 	%r111, %r110, 23;
	mov.b32 	%f393, %r111;
	ex2.approx.ftz.f32 	%f394, %f392;
	mul.f32 	%f395, %f394, %f393;
	div.rn.f32 	%f396, %f395, %f494;
	add.s64 	%rd30, %rd1, %rd28;
	st.global.f32 	[%rd30], %f396;
	ld.global.f32 	%f397, [%rd29+4];
	sub.f32 	%f398, %f397, %f486;
	fma.rn.f32 	%f399, %f398, 0f3BBB989D, 0f3F000000;
	cvt.sat.f32.f32 	%f400, %f399;
	fma.rm.f32 	%f401, %f400, %f387, %f386;
	add.f32 	%f402, %f401, 0fCB40007F;
	neg.f32 	%f403, %f402;
	fma.rn.f32 	%f404, %f398, 0f3FB8AA3B, %f403;
	fma.rn.f32 	%f405, %f398, 0f32A57060, %f404;
	mov.b32 	%r112, %f401;
	shl.b32 	%r113, %r112, 23;
	mov.b32 	%f406, %r113;
	ex2.approx.ftz.f32 	%f407, %f405;
	mul.f32 	%f408, %f407, %f406;
	div.rn.f32 	%f409, %f408, %f494;
	st.global.f32 	[%rd30+4], %f409;
	ld.global.f32 	%f410, [%rd29+8];
	sub.f32 	%f411, %f410, %f486;
	fma.rn.f32 	%f412, %f411, 0f3BBB989D, 0f3F000000;
	cvt.sat.f32.f32 	%f413, %f412;
	fma.rm.f32 	%f414, %f413, %f387, %f386;
	add.f32 	%f415, %f414, 0fCB40007F;
	neg.f32 	%f416, %f415;
	fma.rn.f32 	%f417, %f411, 0f3FB8AA3B, %f416;
	fma.rn.f32 	%f418, %f411, 0f32A57060, %f417;
	mov.b32 	%r114, %f414;
	shl.b32 	%r115, %r114, 23;
	mov.b32 	%f419, %r115;
	ex2.approx.ftz.f32 	%f420, %f418;
	mul.f32 	%f421, %f420, %f419;
	div.rn.f32 	%f422, %f421, %f494;
	st.global.f32 	[%rd30+8], %f422;
	ld.global.f32 	%f423, [%rd29+12];
	sub.f32 	%f424, %f423, %f486;
	fma.rn.f32 	%f425, %f424, 0f3BBB989D, 0f3F000000;
	cvt.sat.f32.f32 	%f426, %f425;
	fma.rm.f32 	%f427, %f426, %f387, %f386;
	add.f32 	%f428, %f427, 0fCB40007F;
	neg.f32 	%f429, %f428;
	fma.rn.f32 	%f430, %f424, 0f3FB8AA3B, %f429;
	fma.rn.f32 	%f431, %f424, 0f32A57060, %f430;
	mov.b32 	%r116, %f427;
	shl.b32 	%r117, %r116, 23;
	mov.b32 	%f432, %r117;
	ex2.approx.ftz.f32 	%f433, %f431;
	mul.f32 	%f434, %f433, %f432;
	div.rn.f32 	%f435, %f434, %f494;
	st.global.f32 	[%rd30+12], %f435;
	add.s32 	%r141, %r141, 4;
$L__BB0_33:
	setp.eq.s32 	%p54, %r43, 0;
	@%p54 bra 	$L__BB0_38;
	setp.eq.s32 	%p55, %r43, 1;
	@%p55 bra 	$L__BB0_36;
	add.s32 	%r118, %r141, %r1;
	mul.wide.s32 	%rd31, %r118, 4;
	add.s64 	%rd32, %rd2, %rd31;
	ld.global.f32 	%f436, [%rd32];
	sub.f32 	%f437, %f436, %f486;
	fma.rn.f32 	%f438, %f437, 0f3BBB989D, 0f3F000000;
	cvt.sat.f32.f32 	%f439, %f438;
	mov.f32 	%f440, 0f4B400001;
	mov.f32 	%f441, 0f437C0000;
	fma.rm.f32 	%f442, %f439, %f441, %f440;
	add.f32 	%f443, %f442, 0fCB40007F;
	neg.f32 	%f444, %f443;
	fma.rn.f32 	%f445, %f437, 0f3FB8AA3B, %f444;
	fma.rn.f32 	%f446, %f437, 0f32A57060, %f445;
	mov.b32 	%r119, %f442;
	shl.b32 	%r120, %r119, 23;
	mov.b32 	%f447, %r120;
	ex2.approx.ftz.f32 	%f448, %f446;
	mul.f32 	%f449, %f448, %f447;
	div.rn.f32 	%f450, %f449, %f494;
	add.s64 	%rd33, %rd1, %rd31;
	st.global.f32 	[%rd33], %f450;
	ld.global.f32 	%f451, [%rd32+4];
	sub.f32 	%f452, %f451, %f486;
	fma.rn.f32 	%f453, %f452, 0f3BBB989D, 0f3F000000;
	cvt.sat.f32.f32 	%f454, %f453;
	fma.rm.f32 	%f455, %f454, %f441, %f440;
	add.f32 	%f456, %f455, 0fCB40007F;
	neg.f32 	%f457, %f456;
	fma.rn.f32 	%f458, %f452, 0f3FB8AA3B, %f457;
	fma.rn.f32 	%f459, %f452, 0f32A57060, %f458;
	mov.b32 	%r121, %f455;
	shl.b32 	%r122, %r121, 23;
	mov.b32 	%f460, %r122;
	ex2.approx.ftz.f32 	%f461, %f459;
	mul.f32 	%f462, %f461, %f460;
	div.rn.f32 	%f463, %f462, %f494;
	st.global.f32 	[%rd33+4], %f463;
	add.s32 	%r141, %r141, 2;
$L__BB0_36:
	and.b32  	%r123, %r48, 1;
	setp.eq.b32 	%p56, %r123, 1;
	not.pred 	%p57, %p56;
	@%p57 bra 	$L__BB0_38;
	add.s32 	%r124, %r141, %r1;
	mul.wide.s32 	%rd34, %r124, 4;
	add.s64 	%rd35, %rd2, %rd34;
	ld.global.f32 	%f464, [%rd35];
	sub.f32 	%f465, %f464, %f486;
	fma.rn.f32 	%f466, %f465, 0f3BBB989D, 0f3F000000;
	cvt.sat.f32.f32 	%f467, %f466;
	mov.f32 	%f468, 0f4B400001;
	mov.f32 	%f469, 0f437C0000;
	fma.rm.f32 	%f470, %f467, %f469, %f468;
	add.f32 	%f471, %f470, 0fCB40007F;
	neg.f32 	%f472, %f471;
	fma.rn.f32 	%f473, %f465, 0f3FB8AA3B, %f472;
	fma.rn.f32 	%f474, %f465, 0f32A57060, %f473;
	mov.b32 	%r125, %f470;
	shl.b32 	%r126, %r125, 23;
	mov.b32 	%f475, %r126;
	ex2.approx.ftz.f32 	%f476, %f474;
	mul.f32 	%f477, %f476, %f475;
	div.rn.f32 	%f478, %f477, %f494;
	add.s64 	%rd36, %rd1, %rd34;
	st.global.f32 	[%rd36], %f478;
$L__BB0_38:
	ret;

}


// ===== COMPILED SASS (sm_100) =====

	.target	sm_100

	.elftype	@"ET_EXEC"


//--------------------- .note.nv.tkinfo           --------------------------
	.section	.note.nv.tkinfo,"",@"SHT_NOTE"
	.sectionflags	@"SHF_NOTE_NV_TKINFO"
	.tkinfo
        /*0018*/ 	.word	0x00000002
        /*0030*/ 	.string	""
        /*0030*/ 	.string	"ptxas"
        /*0030*/ 	.string	"Cuda compilation tools, release 13.0, V13.0.88"
        /*0030*/ 	.string	"Build cuda_13.0.r13.0/compiler.36424714_0"
        /*0030*/ 	.string	"-arch sm_100 -m 64 "



//--------------------- .note.nv.cuinfo           --------------------------
	.section	.note.nv.cuinfo,"",@"SHT_NOTE"
	.sectionflags	@"SHF_NOTE_NV_CUINFO"
        /*0018*/ 	.short	0x0002
        /*001a*/ 	.short	0x0064
        /*001c*/ 	.short	0x0082
	.zero		2


//--------------------- .nv.info                  --------------------------
	.section	.nv.info,"",@"SHT_CUDA_INFO"
	.align	4


	//----- nvinfo : EIATTR_REGCOUNT
	.align		4
        /*0000*/ 	.byte	0x04, 0x2f
        /*0002*/ 	.short	(.L_1 - .L_0)
	.align		4
.L_0:
        /*0004*/ 	.word	index@(_Z14softmax_kernelPfS_ii)
        /*0008*/ 	.word	0x0000001f


	//----- nvinfo : EIATTR_FRAME_SIZE
	.align		4
.L_1:
        /*000c*/ 	.byte	0x04, 0x11
        /*000e*/ 	.short	(.L_3 - .L_2)
	.align		4
.L_2:
        /*0010*/ 	.word	index@($__internal_0_$__cuda_sm3x_div_rn_noftz_f32_slowpath)
        /*0014*/ 	.word	0x00000000


	//----- nvinfo : EIATTR_FRAME_SIZE
	.align		4
.L_3:
        /*0018*/ 	.byte	0x04, 0x11
        /*001a*/ 	.short	(.L_5 - .L_4)
	.align		4
.L_4:
        /*001c*/ 	.word	index@(_Z14softmax_kernelPfS_ii)
        /*0020*/ 	.word	0x00000000


	//----- nvinfo : EIATTR_MIN_STACK_SIZE
	.align		4
.L_5:
        /*0024*/ 	.byte	0x04, 0x12
        /*0026*/ 	.short	(.L_7 - .L_6)
	.align		4
.L_6:
        /*0028*/ 	.word	index@(_Z14softmax_kernelPfS_ii)
        /*002c*/ 	.word	0x00000000
.L_7:


//--------------------- .nv.compat                --------------------------
	.section	.nv.compat,"",@"SHT_CUDA_COMPAT_INFO"
	.align	4
        /*0000*/ 	.byte	0x02, 0x09, 0x00, 0x00, 0x02, 0x02, 0x01, 0x00, 0x02, 0x05, 0x05, 0x00, 0x03, 0x07, 0x01, 0x01
        /*0010*/ 	.byte	0x02, 0x03, 0x00, 0x00, 0x02, 0x06, 0x01, 0x00, 0x04, 0x0b, 0x08, 0x00, 0x01, 0x00, 0x00, 0x00
        /*0020*/ 	.byte	0x00, 0x00, 0x00, 0x00


//--------------------- .nv.info._Z14softmax_kernelPfS_ii --------------------------
	.section	.nv.info._Z14softmax_kernelPfS_ii,"",@"SHT_CUDA_INFO"
	.sectionflags	@""
	.align	4


	//----- nvinfo : EIATTR_CUDA_API_VERSION
	.align		4
        /*0000*/ 	.byte	0x04, 0x37
        /*0002*/ 	.short	(.L_9 - .L_8)
.L_8:
        /*0004*/ 	.word	0x00000082


	//----- nvinfo : EIATTR_KPARAM_INFO
	.align		4
.L_9:
        /*0008*/ 	.byte	0x04, 0x17
        /*000a*/ 	.short	(.L_11 - .L_10)
.L_10:
        /*000c*/ 	.word	0x00000000
        /*0010*/ 	.short	0x0003
        /*0012*/ 	.short	0x0014
        /*0014*/ 	.byte	0x00, 0xf0, 0x11, 0x00


	//----- nvinfo : EIATTR_KPARAM_INFO
	.align		4
.L_11:
        /*0018*/ 	.byte	0x04, 0x17
        /*001a*/ 	.short	(.L_13 - .L_12)
.L_12:
        /*001c*/ 	.word	0x00000000
        /*0020*/ 	.short	0x0002
        /*0022*/ 	.short	0x0010
        /*0024*/ 	.byte	0x00, 0xf0, 0x11, 0x00


	//----- nvinfo : EIATTR_KPARAM_INFO
	.align		4
.L_13:
        /*0028*/ 	.byte	0x04, 0x17
        /*002a*/ 	.short	(.L_15 - .L_14)
.L_14:
        /*002c*/ 	.word	0x00000000
        /*0030*/ 	.short	0x0001
        /*0032*/ 	.short	0x0008
        /*0034*/ 	.byte	0x00, 0xf5, 0x21, 0x00


	//----- nvinfo : EIATTR_KPARAM_INFO
	.align		4
.L_15:
        /*0038*/ 	.byte	0x04, 0x17
        /*003a*/ 	.short	(.L_17 - .L_16)
.L_16:
        /*003c*/ 	.word	0x00000000
        /*0040*/ 	.short	0x0000
        /*0042*/ 	.short	0x0000
        /*0044*/ 	.byte	0x00, 0xf5, 0x21, 0x00


	//----- nvinfo : EIATTR_SPARSE_MMA_MASK
	.align		4
.L_17:
        /*0048*/ 	.byte	0x03, 0x50
        /*004a*/ 	.short	0x0000


	//----- nvinfo : EIATTR_MAXREG_COUNT
	.align		4
        /*004c*/ 	.byte	0x03, 0x1b
        /*004e*/ 	.short	0x00ff


	//----- nvinfo : EIATTR_MERCURY_ISA_VERSION
	.align		4
        /*0050*/ 	.byte	0x03, 0x5f
        /*0052*/ 	.short	0x0101


	//----- nvinfo : EIATTR_VRC_CTA_INIT_COUNT
	.align		4
        /*0054*/ 	.byte	0x02, 0x4a
	.zero		1
	.zero		1


	//----- nvinfo : EIATTR_EXIT_INSTR_OFFSETS
	.align		4
        /*0058*/ 	.byte	0x04, 0x1c
        /*005a*/ 	.short	(.L_19 - .L_18)


	//   ....[0]....
.L_18:
        /*005c*/ 	.word	0x00000070


	//   ....[1]....
        /*0060*/ 	.word	0x00001630


	//   ....[2]....
        /*0064*/ 	.word	0x000024a0


	//   ....[3]....
        /*0068*/ 	.word	0x00002be0


	//   ....[4]....
        /*006c*/ 	.word	0x00002fe0


	//   ....[5]....
        /*0070*/ 	.word	0x000031f0


	//----- nvinfo : EIATTR_CRS_STACK_SIZE
	.align		4
.L_19:
        /*0074*/ 	.byte	0x04, 0x1e
        /*0076*/ 	.short	(.L_21 - .L_20)
.L_20:
        /*0078*/ 	.word	0x00000000


	//----- nvinfo : EIATTR_CBANK_PARAM_SIZE
	.align		4
.L_21:
        /*007c*/ 	.byte	0x03, 0x19
        /*007e*/ 	.short	0x0018


	//----- nvinfo : EIATTR_PARAM_CBANK
	.align		4
        /*0080*/ 	.byte	0x04, 0x0a
        /*0082*/ 	.short	(.L_23 - .L_22)
	.align		4
.L_22:
        /*0084*/ 	.word	index@(.nv.constant0._Z14softmax_kernelPfS_ii)
        /*0088*/ 	.short	0x0380
        /*008a*/ 	.short	0x0018


	//----- nvinfo : EIATTR_SW_WAR
	.align		4
.L_23:
        /*008c*/ 	.byte	0x04, 0x36
        /*008e*/ 	.short	(.L_25 - .L_24)
.L_24:
        /*0090*/ 	.word	0x00000008
.L_25:


//--------------------- .nv.callgraph             --------------------------
	.section	.nv.callgraph,"",@"SHT_CUDA_CALLGRAPH"
	.align	4
	.sectionentsize	8
	.align		4
        /*0000*/ 	.word	0x00000000
	.align		4
        /*0004*/ 	.word	0xffffffff
	.align		4
        /*0008*/ 	.word	0x00000000
	.align		4
        /*000c*/ 	.word	0xfffffffe
	.align		4
        /*0010*/ 	.word	0x00000000
	.align		4
        /*0014*/ 	.word	0xfffffffd
	.align		4
        /*0018*/ 	.word	0x00000000
	.align		4
        /*001c*/ 	.word	0xfffffffc


//--------------------- .text._Z14softmax_kernelPfS_ii --------------------------
	.section	.text._Z14softmax_kernelPfS_ii,"ax",@progbits
	.align	128
        .global         _Z14softmax_kernelPfS_ii
        .type           _Z14softmax_kernelPfS_ii,@function
        .size           _Z14softmax_kernelPfS_ii,(.L_x_57 - _Z14softmax_kernelPfS_ii)
        .other          _Z14softmax_kernelPfS_ii,@"STO_CUDA_ENTRY STV_DEFAULT"
_Z14softmax_kernelPfS_ii:
.text._Z14softmax_kernelPfS_ii:
[----:B------:R-:W-:Y:S01]  /*0000*/  LDC R1, c[0x0][0x37c] ;  /* 0x0000df00ff017b82 */ /* 0x000fe20000000800 */
[----:B------:R-:W0:Y:S07]  /*0010*/  S2R R3, SR_TID.X ;  /* 0x0000000000037919 */ /* 0x000e2e0000002100 */
[----:B------:R-:W0:Y:S01]  /*0020*/  S2UR UR4, SR_CTAID.X ;  /* 0x00000000000479c3 */ /* 0x000e220000002500 */
[----:B------:R-:W1:Y:S07]  /*0030*/  LDCU.64 UR8, c[0x0][0x390] ;  /* 0x00007200ff0877ac */ /* 0x000e6e0008000a00 */
[----:B------:R-:W0:Y:S02]  /*0040*/  LDC R4, c[0x0][0x360] ;  /* 0x0000d800ff047b82 */ /* 0x000e240000000800 */
[----:B0-----:R-:W-:-:S05]  /*0050*/  IMAD R4, R4, UR4, R3 ;  /* 0x0000000404047c24 */ /* 0x001fca000f8e0203 */
[----:B-1----:R-:W-:-:S13]  /*0060*/  ISETP.GE.AND P0, PT, R4, UR8, PT ;  /* 0x0000000804007c0c */ /* 0x002fda000bf06270 */
[----:B------:R-:W-:Y:S05]  /*0070*/  @P0 EXIT ;  /* 0x000000000000094d */ /* 0x000fea0003800000 */
[----:B------:R-:W-:Y:S01]  /*0080*/  UISETP.GE.AND UP0, UPT, UR9, 0x1, UPT ;  /* 0x000000010900788c */ /* 0x000fe2000bf06270 */
[----:B------:R-:W-:Y:S02]  /*0090*/  HFMA2 R5, -RZ, RZ, -32.65625, 4.5359134674072265625e-05 ;  /* 0xd01502f9ff057431 */ /* 0x000fe400000001ff */
[----:B------:R-:W-:Y:S01]  /*00a0*/  IMAD R4, R4, UR9, RZ ;  /* 0x0000000904047c24 */ /* 0x000fe2000f8e02ff */
[----:B------:R-:W0:Y:S05]  /*00b0*/  LDCU.64 UR10, c[0x0][0x358] ;  /* 0x00006b00ff0a77ac */ /* 0x000e2a0008000a00 */
[----:B------:R-:W-:Y:S05]  /*00c0*/  BRA.U !UP0, `(.L_x_0) ;  /* 0x00000009081c7547 */ /* 0x000fea000b800000 */
[----:B------:R-:W-:Y:S01]  /*00d0*/  UISETP.GE.U32.AND UP1, UPT, UR9, 0x10, UPT ;  /* 0x000000100900788c */ /* 0x000fe2000bf26070 */
[----:B------:R-:W-:Y:S01]  /*00e0*/  MOV R5, 0xd01502f9 ;  /* 0xd01502f900057802 */ /* 0x000fe20000000f00 */
[----:B------:R-:W-:Y:S01]  /*00f0*/  ULOP3.LUT UR8, UR9, 0xf, URZ, 0xc0, !UPT ;  /* 0x0000000f09087892 */ /* 0x000fe2000f8ec0ff */
[----:B------:R-:W-:-:S03]  /*0100*/  UMOV UR4, URZ ;  /* 0x000000ff00047c82 */ /* 0x000fc60008000000 */
[----:B------:R-:W-:-:S03]  /*0110*/  UISETP.NE.AND UP0, UPT, UR8, URZ, UPT ;  /* 0x000000ff0800728c */ /* 0x000fc6000bf05270 */
[----:B------:R-:W-:Y:S08]  /*0120*/  BRA.U !UP1, `(.L_x_1) ;  /* 0x0000000109f87547 */ /* 0x000ff0000b800000 */
[----:B------:R-:W1:Y:S01]  /*0130*/  LDCU.64 UR6, c[0x0][0x380] ;  /* 0x00007000ff0677ac */ /* 0x000e620008000a00 */
[----:B------:R-:W-:Y:S02]  /*0140*/  MOV R5, 0xd01502f9 ;  /* 0xd01502f900057802 */ /* 0x000fe40000000f00 */
[----:B------:R-:W-:Y:S01]  /*0150*/  MOV R0, R4 ;  /* 0x0000000400007202 */ /* 0x000fe20000000f00 */
[----:B------:R-:W-:-:S04]  /*0160*/  ULOP3.LUT UR4, UR9, 0x7ffffff0, URZ, 0xc0, !UPT ;  /* 0x7ffffff009047892 */ /* 0x000fc8000f8ec0ff */
[----:B------:R-:W-:Y:S02]  /*0170*/  UIADD3 UR9, UPT, UPT, -UR4, URZ, URZ ;  /* 0x000000ff04097290 */ /* 0x000fe4000fffe1ff */
[----:B-1----:R-:W-:-:S04]  /*0180*/  UIADD3 UR5, UP1, UPT, UR6, 0x20, URZ ;  /* 0x0000002006057890 */ /* 0x002fc8000ff3e0ff */
[----:B------:R-:W-:-:S12]  /*0190*/  UIADD3.X UR6, UPT, UPT, URZ, UR7, URZ, UP1, !UPT ;  /* 0x00000007ff067290 */ /* 0x000fd80008ffe4ff */
.L_x_2:
[----:B------:R-:W-:Y:S02]  /*01a0*/  MOV R2, UR5 ;  /* 0x0000000500027c02 */ /* 0x000fe40008000f00 */
[----:B------:R-:W-:-:S03]  /*01b0*/  MOV R3, UR6 ;  /* 0x0000000600037c02 */ /* 0x000fc60008000f00 */
[----:B------:R-:W-:-:S05]  /*01c0*/  IMAD.WIDE R2, R0, 0x4, R2 ;  /* 0x0000000400027825 */ /* 0x000fca00078e0202 */
[----:B0-----:R-:W2:Y:S04]  /*01d0*/  LDG.E R14, desc[UR10][R2.64+-0x20] ;  /* 0xffffe00a020e7981 */ /* 0x001ea8000c1e1900 */
[----:B------:R-:W3:Y:S04]  /*01e0*/  LDG.E R16, desc[UR10][R2.64+-0x1c] ;  /* 0xffffe40a02107981 */ /* 0x000ee8000c1e1900 */
[----:B------:R-:W4:Y:S04]  /*01f0*/  LDG.E R18, desc[UR10][R2.64+-0x18] ;  /* 0xffffe80a02127981 */ /* 0x000f28000c1e1900 */
[----:B------:R-:W5:Y:S04]  /*0200*/  LDG.E R20, desc[UR10][R2.64+-0x14] ;  /* 0xffffec0a02147981 */ /* 0x000f68000c1e1900 */
        /* <DEDUP_REMOVED lines=11> */
[----:B------:R0:W5:Y:S01]  /*02c0*/  LDG.E R12, desc[UR10][R2.64+0x1c] ;  /* 0x00001c0a020c7981 */ /* 0x000162000c1e1900 */
[----:B------:R-:W-:Y:S01]  /*02d0*/  UIADD3 UR9, UPT, UPT, UR9, 0x10, URZ ;  /* 0x0000001009097890 */ /* 0x000fe2000fffe0ff */
[----:B------:R-:W-:-:S03]  /*02e0*/  IADD3 R0, PT, PT, R0, 0x10, RZ ;  /* 0x0000001000007810 */ /* 0x000fc60007ffe0ff */
[----:B------:R-:W-:Y:S01]  /*02f0*/  UISETP.NE.AND UP1, UPT, UR9, URZ, UPT ;  /* 0x000000ff0900728c */ /* 0x000fe2000bf25270 */
[----:B--2---:R-:W-:-:S04]  /*0300*/  FSETP.GT.AND P0, PT, R14, R5, PT ;  /* 0x000000050e00720b */ /* 0x004fc80003f04000 */
[----:B------:R-:W-:-:S04]  /*0310*/  FSEL R5, R14, R5, P0 ;  /* 0x000000050e057208 */ /* 0x000fc80000000000 */
[----:B---3--:R-:W-:-:S04]  /*0320*/  FSETP.GT.AND P0, PT, R16, R5, PT ;  /* 0x000000051000720b */ /* 0x008fc80003f04000 */
[----:B------:R-:W-:-:S04]  /*0330*/  FSEL R5, R16, R5, P0 ;  /* 0x0000000510057208 */ /* 0x000fc80000000000 */
[----:B----4-:R-:W-:-:S04]  /*0340*/  FSETP.GT.AND P0, PT, R18, R5, PT ;  /* 0x000000051200720b */ /* 0x010fc80003f04000 */
[----:B------:R-:W-:-:S04]  /*0350*/  FSEL R5, R18, R5, P0 ;  /* 0x0000000512057208 */ /* 0x000fc80000000000 */
[----:B-----5:R-:W-:-:S04]  /*0360*/  FSETP.GT.AND P0, PT, R20, R5, PT ;  /* 0x000000051400720b */ /* 0x020fc80003f04000 */
[----:B------:R-:W-:-:S04]  /*0370*/  FSEL R5, R20, R5, P0 ;  /* 0x0000000514057208 */ /* 0x000fc80000000000 */
[----:B------:R-:W-:-:S04]  /*0380*/  FSETP.GT.AND P0, PT, R22, R5, PT ;  /* 0x000000051600720b */ /* 0x000fc80003f04000 */
        /* <DEDUP_REMOVED lines=8> */
[----:B0-----:R-:W-:-:S04]  /*0410*/  FSEL R2, R13, R5, P0 ;  /* 0x000000050d027208 */ /* 0x001fc80000000000 */
        /* <DEDUP_REMOVED lines=13> */
[----:B------:R-:W-:Y:S01]  /*04f0*/  FSEL R5, R12, R5, P0 ;  /* 0x000000050c057208 */ /* 0x000fe20000000000 */
[----:B------:R-:W-:Y:S08]  /*0500*/  BRA.U UP1, `(.L_x_2) ;  /* 0xfffffffd01247547 */ /* 0x000ff0000b83ffff */
.L_x_1:
[----:B------:R-:W-:Y:S05]  /*0510*/  BRA.U !UP0, `(.L_x_0) ;  /* 0x0000000508087547 */ /* 0x000fea000b800000 */
[----:B------:R-:W1:Y:S01]  /*0520*/  LDCU UR5, c[0x0][0x394] ;  /* 0x00007280ff0577ac */ /* 0x000e620008000800 */
[----:B------:R-:W-:Y:S02]  /*0530*/  UISETP.GE.U32.AND UP0, UPT, UR8, 0x8, UPT ;  /* 0x000000080800788c */ /* 0x000fe4000bf06070 */
[----:B-1----:R-:W-:-:S04]  /*0540*/  ULOP3.LUT UR6, UR5, 0x7, URZ, 0xc0, !UPT ;  /* 0x0000000705067892 */ /* 0x002fc8000f8ec0ff */
[----:B------:R-:W-:-:S03]  /*0550*/  UISETP.NE.AND UP1, UPT, UR6, URZ, UPT ;  /* 0x000000ff0600728c */ /* 0x000fc6000bf25270 */
[----:B------:R-:W-:Y:S08]  /*0560*/  BRA.U !UP0, `(.L_x_3) ;  /* 0x0000000108707547 */ /* 0x000ff0000b800000 */
[----:B------:R-:W1:Y:S01]  /*0570*/  LDC.64 R2, c[0x0][0x380] ;  /* 0x0000e000ff027b82 */ /* 0x000e620000000a00 */
[----:B------:R-:W-:-:S05]  /*0580*/  IADD3 R7, PT, PT, R4, UR4, RZ ;  /* 0x0000000404077c10 */ /* 0x000fca000fffe0ff */
[----:B-1----:R-:W-:-:S05]  /*0590*/  IMAD.WIDE R2, R7, 0x4, R2 ;  /* 0x0000000407027825 */ /* 0x002fca00078e0202 */
[----:B0-----:R-:W2:Y:S04]  /*05a0*/  LDG.E R0, desc[UR10][R2.64] ;  /* 0x0000000a02007981 */ /* 0x001ea8000c1e1900 */
[----:B------:R-:W3:Y:S04]  /*05b0*/  LDG.E R7, desc[UR10][R2.64+0x4] ;  /* 0x0000040a02077981 */ /* 0x000ee8000c1e1900 */
[----:B------:R-:W4:Y:S04]  /*05c0*/  LDG.E R9, desc[UR10][R2.64+0x8] ;  /* 0x0000080a02097981 */ /* 0x000f28000c1e1900 */
[----:B------:R-:W5:Y:S04]  /*05d0*/  LDG.E R11, desc[UR10][R2.64+0xc] ;  /* 0x00000c0a020b7981 */ /* 0x000f68000c1e1900 */
[----:B------:R-:W5:Y:S04]  /*05e0*/  LDG.E R13, desc[UR10][R2.64+0x10] ;  /* 0x0000100a020d7981 */ /* 0x000f68000c1e1900 */
[----:B------:R-:W5:Y:S04]  /*05f0*/  LDG.E R15, desc[UR10][R2.64+0x14] ;  /* 0x0000140a020f7981 */ /* 0x000f68000c1e1900 */
[----:B------:R-:W5:Y:S04]  /*0600*/  LDG.E R17, desc[UR10][R2.64+0x18] ;  /* 0x0000180a02117981 */ /* 0x000f68000c1e1900 */
[----:B------:R-:W5:Y:S01]  /*0610*/  LDG.E R19, desc[UR10][R2.64+0x1c] ;  /* 0x00001c0a02137981 */ /* 0x000f62000c1e1900 */
[----:B------:R-:W-:Y:S01]  /*0620*/  UIADD3 UR4, UPT, UPT, UR4, 0x8, URZ ;  /* 0x0000000804047890 */ /* 0x000fe2000fffe0ff */
        /* <DEDUP_REMOVED lines=15> */
[----:B------:R-:W-:-:S09]  /*0720*/  FSEL R5, R19, R0, P0 ;  /* 0x0000000013057208 */ /* 0x000fd20000000000 */
.L_x_3:
[----:B------:R-:W-:Y:S05]  /*0730*/  BRA.U !UP1, `(.L_x_0) ;  /* 0x0000000109807547 */ /* 0x000fea000b800000 */
[----:B------:R-:W-:Y:S02]  /*0740*/  UISETP.GE.U32.AND UP0, UPT, UR6, 0x4, UPT ;  /* 0x000000040600788c */ /* 0x000fe4000bf06070 */
[----:B------:R-:W-:-:S04]  /*0750*/  ULOP3.LUT UR5, UR5, 0x3, URZ, 0xc0, !UPT ;  /* 0x0000000305057892 */ /* 0x000fc8000f8ec0ff */
        /* <DEDUP_REMOVED lines=17> */
[----:B------:R-:W-:-:S09]  /*0870*/  FSEL R5, R11, R0, P0 ;  /* 0x000000000b057208 */ /* 0x000fd20000000000 */
.L_x_4:
[----:B------:R-:W-:Y:S05]  /*0880*/  BRA.U !UP1, `(.L_x_0) ;  /* 0x00000001092c7547 */ /* 0x000fea000b800000 */
[----:B------:R-:W1:Y:S01]  /*0890*/  LDC.64 R6, c[0x0][0x380] ;  /* 0x0000e000ff067b82 */ /* 0x000e620000000a00 */
[----:B------:R-:W-:Y:S01]  /*08a0*/  IADD3 R9, PT, PT, R4, UR4, RZ ;  /* 0x0000000404097c10 */ /* 0x000fe2000fffe0ff */
[----:B------:R-:W-:-:S12]  /*08b0*/  UIADD3 UR5, UPT, UPT, -UR5, URZ, URZ ;  /* 0x000000ff05057290 */ /* 0x000fd8000fffe1ff */
.L_x_5:
[----:B-1----:R-:W-:-:S06]  /*08c0*/  IMAD.WIDE R2, R9, 0x4, R6 ;  /* 0x0000000409027825 */ /* 0x002fcc00078e0206 */
[----:B0-----:R-:W2:Y:S01]  /*08d0*/  LDG.E R2, desc[UR10][R2.64] ;  /* 0x0000000a02027981 */ /* 0x001ea2000c1e1900 */
[----:B------:R-:W-:Y:S01]  /*08e0*/  UIADD3 UR5, UPT, UPT, UR5, 0x1, URZ ;  /* 0x0000000105057890 */ /* 0x000fe2000fffe0ff */
[----:B------:R-:W-:-:S03]  /*08f0*/  IADD3 R9, PT, PT, R9, 0x1, RZ ;  /* 0x0000000109097810 */ /* 0x000fc60007ffe0ff */
[----:B------:R-:W-:Y:S01]  /*0900*/  UISETP.NE.AND UP0, UPT, UR5, URZ, UPT ;  /* 0x000000ff0500728c */ /* 0x000fe2000bf05270 */
[----:B--2---:R-:W-:-:S04]  /*0910*/  FSETP.GT.AND P0, PT, R2, R5, PT ;  /* 0x000000050200720b */ /* 0x004fc80003f04000 */
[----:B------:R-:W-:-:S04]  /*0920*/  FSEL R5, R2, R5, P0 ;  /* 0x0000000502057208 */ /* 0x000fc80000000000 */
[----:B------:R-:W-:Y:S05]  /*0930*/  BRA.U UP0, `(.L_x_5) ;  /* 0xfffffffd00e07547 */ /* 0x000fea000b83ffff */
.L_x_0:
[----:B------:R-:W1:Y:S01]  /*0940*/  LDCU UR5, c[0x0][0x394] ;  /* 0x00007280ff0577ac */ /* 0x000e620008000800 */
[----:B------:R-:W-:Y:S01]  /*0950*/  MOV R3, RZ ;  /* 0x000000ff00037202 */ /* 0x000fe20000000f00 */
[----:B-1----:R-:W-:-:S09]  /*0960*/  UISETP.GE.AND UP0, UPT, UR5, 0x1, UPT ;  /* 0x000000010500788c */ /* 0x002fd2000bf06270 */
[----:B------:R-:W-:Y:S05]  /*0970*/  BRA.U !UP0, `(.L_x_6) ;  /* 0x0000000d08247547 */ /* 0x000fea000b800000 */
[----:B------:R-:W-:Y:S01]  /*0980*/  UISETP.GE.U32.AND UP1, UPT, UR5, 0x8, UPT ;  /* 0x000000080500788c */ /* 0x000fe2000bf26070 */
[----:B------:R-:W-:Y:S01]  /*0990*/  HFMA2 R3, -RZ, RZ, 0, 0 ;  /* 0x00000000ff037431 */ /* 0x000fe200000001ff */
[----:B------:R-:W-:Y:S01]  /*09a0*/  ULOP3.LUT UR9, UR5, 0x7, URZ, 0xc0, !UPT ;  /* 0x0000000705097892 */ /* 0x000fe2000f8ec0ff */
[----:B------:R-:W-:-:S03]  /*09b0*/  UMOV UR4, URZ ;  /* 0x000000ff00047c82 */ /* 0x000fc60008000000 */
[----:B------:R-:W-:-:S03]  /*09c0*/  UISETP.NE.AND UP0, UPT, UR9, URZ, UPT ;  /* 0x000000ff0900728c */ /* 0x000fc6000bf05270 */
[----:B------:R-:W-:Y:S08]  /*09d0*/  BRA.U !UP1, `(.L_x_7) ;  /* 0x0000000509807547 */ /* 0x000ff0000b800000 */
[----:B------:R-:W1:Y:S01]  /*09e0*/  LDCU.64 UR6, c[0x0][0x380] ;  /* 0x00007000ff0677ac */ /* 0x000e620008000a00 */
[----:B------:R-:W-:Y:S02]  /*09f0*/  MOV R3, RZ ;  /* 0x000000ff00037202 */ /* 0x000fe40000000f00 */
[----:B------:R-:W-:Y:S01]  /*0a00*/  MOV R0, R4 ;  /* 0x0000000400007202 */ /* 0x000fe20000000f00 */
[----:B------:R-:W-:-:S04]  /*0a10*/  ULOP3.LUT UR4, UR5, 0x7ffffff8, URZ, 0xc0, !UPT ;  /* 0x7ffffff805047892 */ /* 0x000fc8000f8ec0ff */
[----:B------:R-:W-:Y:S02]  /*0a20*/  UIADD3 UR8, UPT, UPT, -UR4, URZ, URZ ;  /* 0x000000ff04087290 */ /* 0x000fe4000fffe1ff */
[----:B-1----:R-:W-:-:S04]  /*0a30*/  UIADD3 UR5, UP1, UPT, UR6, 0x10, URZ ;  /* 0x0000001006057890 */ /* 0x002fc8000ff3e0ff */
[----:B------:R-:W-:-:S12]  /*0a40*/  UIADD3.X UR6, UPT, UPT, URZ, UR7, URZ, UP1, !UPT ;  /* 0x00000007ff067290 */ /* 0x000fd80008ffe4ff */
.L_x_8:
        /* <DEDUP_REMOVED lines=10> */
[----:B------:R5:W5:Y:S01]  /*0af0*/  LDG.E R12, desc[UR10][R22.64+0xc] ;  /* 0x00000c0a160c7981 */ /* 0x000b62000c1e1900 */
[----:B------:R-:W-:Y:S01]  /*0b00*/  HFMA2 R9, -RZ, RZ, 3.7421875, 0 ;  /* 0x437c0000ff097431 */ /* 0x000fe200000001ff */
[----:B------:R-:W-:Y:S01]  /*0b10*/  MOV R7, 0x3bbb989d ;  /* 0x3bbb989d00077802 */ /* 0x000fe20000000f00 */
[----:B------:R-:W-:Y:S01]  /*0b20*/  UIADD3 UR8, UPT, UPT, UR8, 0x8, URZ ;  /* 0x0000000808087890 */ /* 0x000fe2000fffe0ff */
[----:B------:R-:W-:-:S03]  /*0b30*/  IADD3 R0, PT, PT, R0, 0x8, RZ ;  /* 0x0000000800007810 */ /* 0x000fc60007ffe0ff */
[----:B------:R-:W-:Y:S01]  /*0b40*/  UISETP.NE.AND UP1, UPT, UR8, URZ, UPT ;  /* 0x000000ff0800728c */ /* 0x000fe2000bf25270 */
[----:B--2---:R-:W-:-:S04]  /*0b50*/  FADD R6, R2, -R5 ;  /* 0x8000000502067221 */ /* 0x004fc80000000000 */
[----:B------:R-:W-:Y:S01]  /*0b60*/  FFMA.SAT R10, R6, R7, 0.5 ;  /* 0x3f000000060a7423 */ /* 0x000fe20000002007 */
[----:B---3--:R-:W-:-:S03]  /*0b70*/  FADD R24, R24, -R5 ;  /* 0x8000000518187221 */ /* 0x008fc60000000000 */
[----:B------:R-:W-:Y:S01]  /*0b80*/  FFMA.RM R10, R10, R9, 12582913 ;  /* 0x4b4000010a0a7423 */ /* 0x000fe20000004009 */
[--C-:B----4-:R-:W-:Y:S01]  /*0b90*/  FADD R20, R20, -R5.reuse ;  /* 0x8000000514147221 */ /* 0x110fe20000000000 */
[-C--:B------:R-:W-:Y:S02]  /*0ba0*/  FFMA.SAT R2, R24, R7.reuse, 0.5 ;  /* 0x3f00000018027423 */ /* 0x080fe40000002007 */
[----:B------:R-:W-:Y:S01]  /*0bb0*/  FADD R11, R10, -12583039 ;  /* 0xcb40007f0a0b7421 */ /* 0x000fe20000000000 */
[----:B------:R-:W-:Y:S01]  /*0bc0*/  FFMA.SAT R26, R20, R7, 0.5 ;  /* 0x3f000000141a7423 */ /* 0x000fe20000002007 */
[----:B-----5:R-:W-:Y:S01]  /*0bd0*/  FADD R22, R28, -R5 ;  /* 0x800000051c167221 */ /* 0x020fe20000000000 */
[-C--:B------:R-:W-:Y:S01]  /*0be0*/  FFMA.RM R2, R2, R9.reuse, 12582913 ;  /* 0x4b40000102027423 */ /* 0x080fe20000004009 */
[----:B------:R-:W-:Y:S01]  /*0bf0*/  FFMA R11, R6, 1.4426950216293334961, -R11 ;  /* 0x3fb8aa3b060b7823 */ /* 0x000fe2000000080b */
[----:B------:R-:W-:Y:S01]  /*0c00*/  FADD R18, R18, -R5 ;  /* 0x8000000512127221 */ /* 0x000fe20000000000 */
[----:B------:R-:W-:Y:S01]  /*0c10*/  SHF.L.U32 R10, R10, 0x17, RZ ;  /* 0x000000170a0a7819 */ /* 0x000fe200000006ff */
[----:B------:R-:W-:Y:S01]  /*0c20*/  FADD R13, R2, -12583039 ;  /* 0xcb40007f020d7421 */ /* 0x000fe20000000000 */
[----:B------:R-:W-:Y:S01]  /*0c30*/  FFMA R8, R6, 1.925963033500011079e-08, R11 ;  /* 0x32a5706006087823 */ /* 0x000fe2000000000b */
[----:B------:R-:W-:Y:S01]  /*0c40*/  FFMA.RM R6, R26, R9, 12582913 ;  /* 0x4b4000011a067423 */ /* 0x000fe20000004009 */
[----:B------:R-:W-:Y:S01]  /*0c50*/  FFMA.SAT R26, R22, R7, 0.5 ;  /* 0x3f000000161a7423 */ /* 0x000fe20000002007 */
[----:B------:R-:W-:-:S02]  /*0c60*/  FFMA R13, R24, 1.4426950216293334961, -R13 ;  /* 0x3fb8aa3b180d7823 */ /* 0x000fc4000000080d */
[----:B------:R-:W-:Y:S01]  /*0c70*/  FADD R15, R6, -12583039 ;  /* 0xcb40007f060f7421 */ /* 0x000fe20000000000 */
[----:B------:R-:W-:Y:S01]  /*0c80*/  FFMA.RM R11, R26, R9, 12582913 ;  /* 0x4b4000011a0b7423 */ /* 0x000fe20000004009 */
[----:B------:R-:W-:Y:S01]  /*0c90*/  FFMA R13, R24, 1.925963033500011079e-08, R13 ;  /* 0x32a57060180d7823 */ /* 0x000fe2000000000d */
[----:B------:R-:W-:Y:S01]  /*0ca0*/  FFMA.SAT R26, R18, R7, 0.5 ;  /* 0x3f000000121a7423 */ /* 0x000fe20000002007 */
[----:B------:R-:W-:Y:S01]  /*0cb0*/  FFMA R15, R20, 1.4426950216293334961, -R15 ;  /* 0x3fb8aa3b140f7823 */ /* 0x000fe2000000080f */
[----:B------:R-:W-:Y:S01]  /*0cc0*/  FADD R17, R11, -12583039 ;  /* 0xcb40007f0b117421 */ /* 0x000fe20000000000 */
[----:B------:R-:W-:Y:S01]  /*0cd0*/  FADD R24, R16, -R5 ;  /* 0x8000000510187221 */ /* 0x000fe20000000000 */
[----:B------:R-:W0:Y:S01]  /*0ce0*/  MUFU.EX2 R8, R8 ;  /* 0x0000000800087308 */ /* 0x000e220000000800 */
[----:B------:R-:W-:Y:S01]  /*0cf0*/  FFMA R20, R20, 1.925963033500011079e-08, R15 ;  /* 0x32a5706014147823 */ /* 0x000fe2000000000f */
[----:B------:R-:W-:Y:S01]  /*0d00*/  FFMA R17, R22, 1.4426950216293334961, -R17 ;  /* 0x3fb8aa3b16117823 */ /* 0x000fe20000000811 */
[----:B------:R-:W-:Y:S01]  /*0d10*/  FFMA.RM R15, R26, R9, 12582913 ;  /* 0x4b4000011a0f7423 */ /* 0x000fe20000004009 */
[----:B------:R-:W-:Y:S01]  /*0d20*/  FFMA.SAT R26, R24, R7, 0.5 ;  /* 0x3f000000181a7423 */ /* 0x000fe20000002007 */
[----:B------:R-:W-:Y:S01]  /*0d30*/  SHF.L.U32 R6, R6, 0x17, RZ ;  /* 0x0000001706067819 */ /* 0x000fe200000006ff */
[----:B------:R-:W-:Y:S01]  /*0d40*/  FFMA R17, R22, 1.925963033500011079e-08, R17 ;  /* 0x32a5706016117823 */ /* 0x000fe20000000011 */
[----:B------:R-:W-:Y:S01]  /*0d50*/  FADD R22, R14, -R5 ;  /* 0x800000050e167221 */ /* 0x000fe20000000000 */
[----:B------:R-:W-:Y:S01]  /*0d60*/  FFMA.RM R14, R26, R9, 12582913 ;  /* 0x4b4000011a0e7423 */ /* 0x000fe20000004009 */
[----:B------:R1:W-:Y:S01]  /*0d70*/  MUFU.EX2 R16, R20 ;  /* 0x0000001400107308 */ /* 0x0003e20000000800 */
[----:B------:R-:W-:Y:S01]  /*0d80*/  FADD R19, R15, -12583039 ;  /* 0xcb40007f0f137421 */ /* 0x000fe20000000000 */
[----:B------:R-:W-:Y:S01]  /*0d90*/  FFMA.SAT R26, R22, R7, 0.5 ;  /* 0x3f000000161a7423 */ /* 0x000fe20000002007 */
[----:B------:R-:W-:Y:S01]  /*0da0*/  FADD R21, R14, -12583039 ;  /* 0xcb40007f0e157421 */ /* 0x000fe20000000000 */
[----:B------:R-:W-:Y:S01]  /*0db0*/  SHF.L.U32 R11, R11, 0x17, RZ ;  /* 0x000000170b0b7819 */ /* 0x000fe200000006ff */
[----:B------:R-:W-:-:S02]  /*0dc0*/  FFMA R19, R18, 1.4426950216293334961, -R19 ;  /* 0x3fb8aa3b12137823 */ /* 0x000fc40000000813 */
[----:B------:R-:W-:Y:S01]  /*0dd0*/  FFMA R21, R24, 1.4426950216293334961, -R21 ;  /* 0x3fb8aa3b18157823 */ /* 0x000fe20000000815 */
[----:B------:R-:W2:Y:S01]  /*0de0*/  MUFU.EX2 R13, R13 ;  /* 0x0000000d000d7308 */ /* 0x000ea20000000800 */
[----:B-1----:R-:W-:Y:S01]  /*0df0*/  FADD R20, R12, -R5 ;  /* 0x800000050c147221 */ /* 0x002fe20000000000 */
[----:B------:R-:W-:Y:S01]  /*0e00*/  FFMA.RM R12, R26, R9, 12582913 ;  /* 0x4b4000011a0c7423 */ /* 0x000fe20000004009 */
[----:B------:R-:W-:Y:S01]  /*0e10*/  FFMA R18, R18, 1.925963033500011079e-08, R19 ;  /* 0x32a5706012127823 */ /* 0x000fe20000000013 */
[----:B0-----:R-:W-:Y:S01]  /*0e20*/  FFMA R8, R10, R8, R3 ;  /* 0x000000080a087223 */ /* 0x001fe20000000003 */
[----:B------:R-:W-:Y:S01]  /*0e30*/  FFMA.SAT R26, R20, R7, 0.5 ;  /* 0x3f000000141a7423 */ /* 0x000fe20000002007 */
[----:B------:R-:W-:Y:S01]  /*0e40*/  FADD R19, R12, -12583039 ;  /* 0xcb40007f0c137421 */ /* 0x000fe20000000000 */
[----:B------:R-:W-:Y:S01]  /*0e50*/  FFMA R7, R24, 1.925963033500011079e-08, R21 ;  /* 0x32a5706018077823 */ /* 0x000fe20000000015 */
[----:B------:R-:W0:Y:S01]  /*0e60*/  MUFU.EX2 R17, R17 ;  /* 0x0000001100117308 */ /* 0x000e220000000800 */
[----:B------:R-:W-:Y:S01]  /*0e70*/  FFMA.RM R9, R26, R9, 12582913 ;  /* 0x4b4000011a097423 */ /* 0x000fe20000004009 */
[----:B------:R-:W-:Y:S01]  /*0e80*/  FFMA R21, R22, 1.4426950216293334961, -R19 ;  /* 0x3fb8aa3b16157823 */ /* 0x000fe20000000813 */
[----:B------:R-:W-:-:S02]  /*0e90*/  SHF.L.U32 R19, R2, 0x17, RZ ;  /* 0x0000001702137819 */ /* 0x000fc400000006ff */
[----:B------:R-:W-:Y:S01]  /*0ea0*/  FADD R3, R9, -12583039 ;  /* 0xcb40007f09037421 */ /* 0x000fe20000000000 */
[----:B------:R-:W-:Y:S01]  /*0eb0*/  FFMA R21, R22, 1.925963033500011079e-08, R21 ;  /* 0x32a5706016157823 */ /* 0x000fe20000000015 */
[----:B------:R-:W-:Y:S01]  /*0ec0*/  SHF.L.U32 R2, R15, 0x17, RZ ;  /* 0x000000170f027819 */ /* 0x000fe200000006ff */
[----:B------:R-:W1:Y:S01]  /*0ed0*/  MUFU.EX2 R18, R18 ;  /* 0x0000001200127308 */ /* 0x000e620000000800 */
[----:B------:R-:W-:Y:S01]  /*0ee0*/  FFMA R3, R20, 1.4426950216293334961, -R3 ;  /* 0x3fb8aa3b14037823 */ /* 0x000fe20000000803 */
[----:B--2---:R-:W-:-:S03]  /*0ef0*/  FFMA R13, R19, R13, R8 ;  /* 0x0000000d130d7223 */ /* 0x004fc60000000008 */
[----:B------:R-:W-:Y:S01]  /*0f00*/  FFMA R20, R20, 1.925963033500011079e-08, R3 ;  /* 0x32a5706014147823 */ /* 0x000fe20000000003 */
[----:B------:R-:W-:Y:S01]  /*0f10*/  FFMA R6, R6, R16, R13 ;  /* 0x0000001006067223 */ /* 0x000fe2000000000d */
[----:B------:R-:W-:Y:S01]  /*0f20*/  SHF.L.U32 R3, R14, 0x17, RZ ;  /* 0x000000170e037819 */ /* 0x000fe200000006ff */
[----:B------:R-:W2:Y:S02]  /*0f30*/  MUFU.EX2 R7, R7 ;  /* 0x0000000700077308 */ /* 0x000ea40000000800 */
[----:B0-----:R-:W-:-:S06]  /*0f40*/  FFMA R11, R11, R17, R6 ;  /* 0x000000110b0b7223 */ /* 0x001fcc0000000006 */
[----:B------:R-:W0:Y:S01]  /*0f50*/  MUFU.EX2 R21, R21 ;  /* 0x0000001500157308 */ /* 0x000e220000000800 */
[----:B-1----:R-:W-:Y:S01]  /*0f60*/  FFMA R2, R2, R18, R11 ;  /* 0x0000001202027223 */ /* 0x002fe2000000000b */
[----:B------:R-:W-:-:S06]  /*0f70*/  SHF.L.U32 R11, R12, 0x17, RZ ;  /* 0x000000170c0b7819 */ /* 0x000fcc00000006ff */
[----:B------:R-:W1:Y:S01]  /*0f80*/  MUFU.EX2 R20, R20 ;  /* 0x0000001400147308 */ /* 0x000e620000000800 */
[----:B--2---:R-:W-:Y:S01]  /*0f90*/  FFMA R2, R3, R7, R2 ;  /* 0x0000000703027223 */ /* 0x004fe20000000002 */
[----:B------:R-:W-:-:S03]  /*0fa0*/  SHF.L.U32 R3, R9, 0x17, RZ ;  /* 0x0000001709037819 */ /* 0x000fc600000006ff */
[----:B0-----:R-:W-:-:S04]  /*0fb0*/  FFMA R2, R11, R21, R2 ;  /* 0x000000150b027223 */ /* 0x001fc80000000002 */
[----:B-1----:R-:W-:Y:S01]  /*0fc0*/  FFMA R3, R3, R20, R2 ;  /* 0x0000001403037223 */ /* 0x002fe20000000002 */
[----:B------:R-:W-:Y:S06]  /*0fd0*/  BRA.U UP1, `(.L_x_8) ;  /* 0xfffffff9019c7547 */ /* 0x000fec000b83ffff */
.L_x_7:
        /* <DEDUP_REMOVED lines=12> */
[----:B------:R0:W5:Y:S01]  /*10a0*/  LDG.E R14, desc[UR10][R6.64+0xc] ;  /* 0x00000c0a060e7981 */ /* 0x000162000c1e1900 */
[----:B------:R-:W-:Y:S01]  /*10b0*/  HFMA2 R13, -RZ, RZ, 3.7421875, 0 ;  /* 0x437c0000ff0d7431 */ /* 0x000fe200000001ff */
[----:B------:R-:W-:Y:S01]  /*10c0*/  MOV R11, 0x3bbb989d ;  /* 0x3bbb989d000b7802 */ /* 0x000fe20000000f00 */
[----:B------:R-:W-:Y:S01]  /*10d0*/  UIADD3 UR4, UPT, UPT, UR4, 0x4, URZ ;  /* 0x0000000404047890 */ /* 0x000fe2000fffe0ff */
[----:B--2---:R-:W-:-:S04]  /*10e0*/  FADD R8, R0, -R5 ;  /* 0x8000000500087221 */ /* 0x004fc80000000000 */
[----:B------:R-:W-:Y:S01]  /*10f0*/  FFMA.SAT R0, R8, R11, 0.5 ;  /* 0x3f00000008007423 */ /* 0x000fe2000000200b */
[----:B---3--:R-:W-:-:S03]  /*1100*/  FADD R10, R2, -R5 ;  /* 0x80000005020a7221 */ /* 0x008fc60000000000 */
[----:B------:R-:W-:Y:S01]  /*1110*/  FFMA.RM R0, R0, R13, 12582913 ;  /* 0x4b40000100007423 */ /* 0x000fe2000000400d */
[----:B------:R-:W-:Y:S01]  /*1120*/  FFMA.SAT R2, R10, R11, 0.5 ;  /* 0x3f0000000a027423 */ /* 0x000fe2000000200b */
[--C-:B----4-:R-:W-:Y:S02]  /*1130*/  FADD R12, R12, -R5.reuse ;  /* 0x800000050c0c7221 */ /* 0x110fe40000000000 */
[----:B------:R-:W-:Y:S01]  /*1140*/  FADD R9, R0, -12583039 ;  /* 0xcb40007f00097421 */ /* 0x000fe20000000000 */
[----:B------:R-:W-:Y:S01]  /*1150*/  FFMA.RM R2, R2, R13, 12582913 ;  /* 0x4b40000102027423 */ /* 0x000fe2000000400d */
[----:B0-----:R-:W-:Y:S01]  /*1160*/  FFMA.SAT R6, R12, R11, 0.5 ;  /* 0x3f0000000c067423 */ /* 0x001fe2000000200b */
[----:B-----5:R-:W-:Y:S01]  /*1170*/  FADD R14, R14, -R5 ;  /* 0x800000050e0e7221 */ /* 0x020fe20000000000 */
[----:B------:R-:W-:Y:S01]  /*1180*/  FFMA R9, R8, 1.4426950216293334961, -R9 ;  /* 0x3fb8aa3b08097823 */ /* 0x000fe20000000809 */
[----:B------:R-:W-:Y:S01]  /*1190*/  FADD R7, R2, -12583039 ;  /* 0xcb40007f02077421 */ /* 0x000fe20000000000 */
[----:B------:R-:W-:Y:S01]  /*11a0*/  FFMA.RM R6, R6, R13, 12582913 ;  /* 0x4b40000106067423 */ /* 0x000fe2000000400d */
[----:B------:R-:W-:Y:S01]  /*11b0*/  SHF.L.U32 R0, R0, 0x17, RZ ;  /* 0x0000001700007819 */ /* 0x000fe200000006ff */
[----:B------:R-:W-:Y:S01]  /*11c0*/  FFMA R9, R8, 1.925963033500011079e-08, R9 ;  /* 0x32a5706008097823 */ /* 0x000fe20000000009 */
[----:B------:R-:W-:Y:S01]  /*11d0*/  FFMA.SAT R8, R14, R11, 0.5 ;  /* 0x3f0000000e087423 */ /* 0x000fe2000000200b */
[----:B------:R-:W-:Y:S01]  /*11e0*/  FFMA R7, R10, 1.4426950216293334961, -R7 ;  /* 0x3fb8aa3b0a077823 */ /* 0x000fe20000000807 */
[----:B------:R-:W-:-:S02]  /*11f0*/  FADD R11, R6, -12583039 ;  /* 0xcb40007f060b7421 */ /* 0x000fc40000000000 */
[----:B------:R-:W-:Y:S01]  /*1200*/  FFMA.RM R8, R8, R13, 12582913 ;  /* 0x4b40000108087423 */ /* 0x000fe2000000400d */
[----:B------:R-:W-:Y:S01]  /*1210*/  FFMA R7, R10, 1.925963033500011079e-08, R7 ;  /* 0x32a570600a077823 */ /* 0x000fe20000000007 */
[----:B------:R-:W-:Y:S01]  /*1220*/  FFMA R11, R12, 1.4426950216293334961, -R11 ;  /* 0x3fb8aa3b0c0b7823 */ /* 0x000fe2000000080b */
[----:B------:R-:W0:Y:S01]  /*1230*/  MUFU.EX2 R9, R9 ;  /* 0x0000000900097308 */ /* 0x000e220000000800 */
[C---:B------:R-:W-:Y:S01]  /*1240*/  FADD R13, R8.reuse, -12583039 ;  /* 0xcb40007f080d7421 */ /* 0x040fe20000000000 */
[----:B------:R-:W-:Y:S01]  /*1250*/  SHF.L.U32 R8, R8, 0x17, RZ ;  /* 0x0000001708087819 */ /* 0x000fe200000006ff */
[----:B------:R-:W-:Y:S01]  /*1260*/  FFMA R12, R12, 1.925963033500011079e-08, R11 ;  /* 0x32a570600c0c7823 */ /* 0x000fe2000000000b */
[----:B------:R-:W-:Y:S01]  /*1270*/  SHF.L.U32 R11, R2, 0x17, RZ ;  /* 0x00000017020b7819 */ /* 0x000fe200000006ff */
[----:B------:R-:W-:-:S03]  /*1280*/  FFMA R13, R14, 1.4426950216293334961, -R13 ;  /* 0x3fb8aa3b0e0d7823 */ /* 0x000fc6000000080d */
[----:B------:R-:W1:Y:S01]  /*1290*/  MUFU.EX2 R7, R7 ;  /* 0x0000000700077308 */ /* 0x000e620000000800 */
[----:B------:R-:W-:-:S07]  /*12a0*/  FFMA R13, R14, 1.925963033500011079e-08, R13 ;  /* 0x32a570600e0d7823 */ /* 0x000fce000000000d */
[----:B------:R-:W2:Y:S01]  /*12b0*/  MUFU.EX2 R12, R12 ;  /* 0x0000000c000c7308 */ /* 0x000ea20000000800 */
[----:B0-----:R-:W-:Y:S01]  /*12c0*/  FFMA R0, R0, R9, R3 ;  /* 0x0000000900007223 */ /* 0x001fe20000000003 */
[----:B------:R-:W-:-:S06]  /*12d0*/  SHF.L.U32 R3, R6, 0x17, RZ ;  /* 0x0000001706037819 */ /* 0x000fcc00000006ff */
[----:B------:R-:W0:Y:S01]  /*12e0*/  MUFU.EX2 R13, R13 ;  /* 0x0000000d000d7308 */ /* 0x000e220000000800 */
[----:B-1----:R-:W-:-:S04]  /*12f0*/  FFMA R0, R11, R7, R0 ;  /* 0x000000070b007223 */ /* 0x002fc80000000000 */
[----:B--2---:R-:W-:-:S04]  /*1300*/  FFMA R3, R3, R12, R0 ;  /* 0x0000000c03037223 */ /* 0x004fc80000000000 */
[----:B0-----:R-:W-:-:S07]  /*1310*/  FFMA R3, R8, R13, R3 ;  /* 0x0000000d08037223 */ /* 0x001fce0000000003 */
.L_x_9:
[----:B------:R-:W-:Y:S05]  /*1320*/  BRA.U !UP1, `(.L_x_6) ;  /* 0x0000000109b87547 */ /* 0x000fea000b800000 */
[----:B------:R-:W-:Y:S02]  /*1330*/  UISETP.NE.AND UP0, UPT, UR6, 0x1, UPT ;  /* 0x000000010600788c */ /* 0x000fe4000bf05270 */
[----:B------:R-:W-:-:S04]  /*1340*/  ULOP3.LUT UR5, UR5, 0x1, URZ, 0xc0, !UPT ;  /* 0x0000000105057892 */ /* 0x000fc8000f8ec0ff */
[----:B------:R-:W-:-:S03]  /*1350*/  UISETP.NE.U32.AND UP1, UPT, UR5, 0x1, UPT ;  /* 0x000000010500788c */ /* 0x000fc6000bf25070 */
[----:B------:R-:W-:Y:S08]  /*1360*/  BRA.U !UP0, `(.L_x_10) ;  /* 0x0000000108687547 */ /* 0x000ff0000b800000 */
[----:B------:R-:W1:Y:S01]  /*1370*/  LDC.64 R6, c[0x0][0x380] ;  /* 0x0000e000ff067b82 */ /* 0x000e620000000a00 */
[----:B------:R-:W-:-:S05]  /*1380*/  IADD3 R9, PT, PT, R4, UR4, RZ ;  /* 0x0000000404097c10 */ /* 0x000fca000fffe0ff */
[----:B-1----:R-:W-:-:S05]  /*1390*/  IMAD.WIDE R6, R9, 0x4, R6 ;  /* 0x0000000409067825 */ /* 0x002fca00078e0206 */
[----:B0-----:R-:W2:Y:S04]  /*13a0*/  LDG.E R0, desc[UR10][R6.64] ;  /* 0x0000000a06007981 */ /* 0x001ea8000c1e1900 */
[----:B------:R-:W3:Y:S01]  /*13b0*/  LDG.E R8, desc[UR10][R6.64+0x4] ;  /* 0x0000040a06087981 */ /* 0x000ee2000c1e1900 */
[----:B------:R-:W-:Y:S01]  /*13c0*/  HFMA2 R11, -RZ, RZ, 3.7421875, 0 ;  /* 0x437c0000ff0b7431 */ /* 0x000fe200000001ff */
[----:B------:R-:W-:Y:S01]  /*13d0*/  MOV R9, 0x3bbb989d ;  /* 0x3bbb989d00097802 */ /* 0x000fe20000000f00 */
[----:B------:R-:W-:Y:S01]  /*13e0*/  UIADD3 UR4, UPT, UPT, UR4, 0x2, URZ ;  /* 0x0000000204047890 */ /* 0x000fe2000fffe0ff */
[----:B--2---:R-:W-:-:S04]  /*13f0*/  FADD R0, R0, -R5 ;  /* 0x8000000500007221 */ /* 0x004fc80000000000 */
[----:B------:R-:W-:Y:S01]  /*1400*/  FFMA.SAT R2, R0, R9, 0.5 ;  /* 0x3f00000000027423 */ /* 0x000fe20000002009 */
[----:B---3--:R-:W-:-:S03]  /*1410*/  FADD R8, R8, -R5 ;  /* 0x8000000508087221 */ /* 0x008fc60000000000 */
[----:B------:R-:W-:Y:S01]  /*1420*/  FFMA.RM R2, R2, R11, 12582913 ;  /* 0x4b40000102027423 */ /* 0x000fe2000000400b */
[----:B------:R-:W-:-:S03]  /*1430*/  FFMA.SAT R10, R8, R9, 0.5 ;  /* 0x3f000000080a7423 */ /* 0x000fc60000002009 */
[----:B------:R-:W-:Y:S01]  /*1440*/  FADD R9, R2, -12583039 ;  /* 0xcb40007f02097421 */ /* 0x000fe20000000000 */
[----:B------:R-:W-:Y:S01]  /*1450*/  FFMA.RM R10, R10, R11, 12582913 ;  /* 0x4b4000010a0a7423 */ /* 0x000fe2000000400b */
[----:B------:R-:W-:Y:S02]  /*1460*/  SHF.L.U32 R2, R2, 0x17, RZ ;  /* 0x0000001702027819 */ /* 0x000fe400000006ff */
[----:B------:R-:W-:Y:S01]  /*1470*/  FFMA R9, R0, 1.4426950216293334961, -R9 ;  /* 0x3fb8aa3b00097823 */ /* 0x000fe20000000809 */
[C---:B------:R-:W-:Y:S01]  /*1480*/  FADD R7, R10.reuse, -12583039 ;  /* 0xcb40007f0a077421 */ /* 0x040fe20000000000 */
[----:B------:R-:W-:Y:S02]  /*1490*/  SHF.L.U32 R11, R10, 0x17, RZ ;  /* 0x000000170a0b7819 */ /* 0x000fe400000006ff */
[----:B------:R-:W-:Y:S01]  /*14a0*/  FFMA R9, R0, 1.925963033500011079e-08, R9 ;  /* 0x32a5706000097823 */ /* 0x000fe20000000009 */
[----:B------:R-:W-:-:S04]  /*14b0*/  FFMA R7, R8, 1.4426950216293334961, -R7 ;  /* 0x3fb8aa3b08077823 */ /* 0x000fc80000000807 */
[----:B------:R-:W-:Y:S01]  /*14c0*/  FFMA R7, R8, 1.925963033500011079e-08, R7 ;  /* 0x32a5706008077823 */ /* 0x000fe20000000007 */
[----:B------:R-:W0:Y:S08]  /*14d0*/  MUFU.EX2 R9, R9 ;  /* 0x0000000900097308 */ /* 0x000e300000000800 */
[----:B------:R-:W1:Y:S01]  /*14e0*/  MUFU.EX2 R7, R7 ;  /* 0x0000000700077308 */ /* 0x000e620000000800 */
[----:B0-----:R-:W-:-:S04]  /*14f0*/  FFMA R2, R2, R9, R3 ;  /* 0x0000000902027223 */ /* 0x001fc80000000003 */
[----:B-1----:R-:W-:-:S07]  /*1500*/  FFMA R3, R11, R7, R2 ;  /* 0x000000070b037223 */ /* 0x002fce0000000002 */
.L_x_10:
[----:B------:R-:W-:Y:S05]  /*1510*/  BRA.U UP1, `(.L_x_6) ;  /* 0x00000001013c7547 */ /* 0x000fea000b800000 */
[----:B------:R-:W1:Y:S01]  /*1520*/  LDC.64 R6, c[0x0][0x380] ;  /* 0x0000e000ff067b82 */ /* 0x000e620000000a00 */
[----:B------:R-:W-:-:S05]  /*1530*/  IADD3 R9, PT, PT, R4, UR4, RZ ;  /* 0x0000000404097c10 */ /* 0x000fca000fffe0ff */
[----:B-1----:R-:W-:-:S06]  /*1540*/  IMAD.WIDE R6, R9, 0x4, R6 ;  /* 0x0000000409067825 */ /* 0x002fcc00078e0206 */
[----:B0-----:R-:W2:Y:S01]  /*1550*/  LDG.E R6, desc[UR10][R6.64] ;  /* 0x0000000a06067981 */ /* 0x001ea2000c1e1900 */
[----:B------:R-:W-:Y:S01]  /*1560*/  HFMA2 R11, -RZ, RZ, 3.7421875, 0 ;  /* 0x437c0000ff0b7431 */ /* 0x000fe200000001ff */
[----:B------:R-:W-:Y:S01]  /*1570*/  MOV R9, 0x3bbb989d ;  /* 0x3bbb989d00097802 */ /* 0x000fe20000000f00 */
[----:B--2---:R-:W-:-:S04]  /*1580*/  FADD R0, R6, -R5 ;  /* 0x8000000506007221 */ /* 0x004fc80000000000 */
[----:B------:R-:W-:-:S04]  /*1590*/  FFMA.SAT R2, R0, R9, 0.5 ;  /* 0x3f00000000027423 */ /* 0x000fc80000002009 */
[----:B------:R-:W-:-:S04]  /*15a0*/  FFMA.RM R2, R2, R11, 12582913 ;  /* 0x4b40000102027423 */ /* 0x000fc8000000400b */
[C---:B------:R-:W-:Y:S01]  /*15b0*/  FADD R9, R2.reuse, -12583039 ;  /* 0xcb40007f02097421 */ /* 0x040fe20000000000 */
[----:B------:R-:W-:-:S03]  /*15c0*/  SHF.L.U32 R2, R2, 0x17, RZ ;  /* 0x0000001702027819 */ /* 0x000fc600000006ff */
[----:B------:R-:W-:-:S04]  /*15d0*/  FFMA R9, R0, 1.4426950216293334961, -R9 ;  /* 0x3fb8aa3b00097823 */ /* 0x000fc80000000809 */
[----:B------:R-:W-:-:S06]  /*15e0*/  FFMA R9, R0, 1.925963033500011079e-08, R9 ;  /* 0x32a5706000097823 */ /* 0x000fcc0000000009 */
[----:B------:R-:W0:Y:S02]  /*15f0*/  MUFU.EX2 R9, R9 ;  /* 0x0000000900097308 */ /* 0x000e240000000800 */
[----:B0-----:R-:W-:-:S07]  /*1600*/  FFMA R3, R2, R9, R3 ;  /* 0x0000000902037223 */ /* 0x001fce0000000003 */
.L_x_6:
[----:B------:R-:W1:Y:S02]  /*1610*/  LDC R0, c[0x0][0x394] ;  /* 0x0000e500ff007b82 */ /* 0x000e640000000800 */
[----:B-1----:R-:W-:-:S13]  /*1620*/  ISETP.GE.AND P0, PT, R0, 0x1, PT ;  /* 0x000000010000780c */ /* 0x002fda0003f06270 */
[----:B0-----:R-:W-:Y:S05]  /*1630*/  @!P0 EXIT ;  /* 0x000000000000894d */ /* 0x001fea0003800000 */
[C---:B------:R-:W-:Y:S02]  /*1640*/  ISETP.GE.U32.AND P0, PT, R0.reuse, 0x8, PT ;  /* 0x000000080000780c */ /* 0x040fe40003f06070 */
[----:B------:R-:W-:Y:S02]  /*1650*/  LOP3.LUT R19, R0, 0x7, RZ, 0xc0, !PT ;  /* 0x0000000700137812 */ /* 0x000fe400078ec0ff */
[----:B------:R-:W-:-:S09]  /*1660*/  MOV R7, RZ ;  /* 0x000000ff00077202 */ /* 0x000fd20000000f00 */
[----:B------:R-:W-:Y:S05]  /*1670*/  @!P0 BRA `(.L_x_11) ;  /* 0x0000000c00848947 */ /* 0x000fea0003800000 */
[----:B------:R-:W0:Y:S01]  /*1680*/  LDCU.128 UR4, c[0x0][0x380] ;  /* 0x00007000ff0477ac */ /* 0x000e220008000c00 */
[----:B------:R-:W-:Y:S02]  /*1690*/  LOP3.LUT R7, R0, 0x7ffffff8, RZ, 0xc0, !PT ;  /* 0x7ffffff800077812 */ /* 0x000fe400078ec0ff */
[----:B------:R-:W-:Y:S02]  /*16a0*/  MOV R18, R4 ;  /* 0x0000000400127202 */ /* 0x000fe40000000f00 */
[----:B------:R-:W-:Y:S01]  /*16b0*/  IADD3 R16, PT, PT, -R7, RZ, RZ ;  /* 0x000000ff07107210 */ /* 0x000fe20007ffe1ff */
[----:B0-----:R-:W-:Y:S02]  /*16c0*/  UIADD3 UR8, UP1, UPT, UR4, 0x10, URZ ;  /* 0x0000001004087890 */ /* 0x001fe4000ff3e0ff */
[----:B------:R-:W-:Y:S02]  /*16d0*/  UIADD3 UR4, UP0, UPT, UR6, 0x10, URZ ;  /* 0x0000001006047890 */ /* 0x000fe4000ff1e0ff */
[----:B------:R-:W-:-:S02]  /*16e0*/  UIADD3.X UR6, UPT, UPT, URZ, UR5, URZ, UP1, !UPT ;  /* 0x00000005ff067290 */ /* 0x000fc40008ffe4ff */
[----:B------:R-:W-:-:S12]  /*16f0*/  UIADD3.X UR5, UPT, UPT, URZ, UR7, URZ, UP0, !UPT ;  /* 0x00000007ff057290 */ /* 0x000fd800087fe4ff */
.L_x_28:
[----:B------:R-:W-:Y:S02]  /*1700*/  MOV R14, UR8 ;  /* 0x00000008000e7c02 */ /* 0x000fe40008000f00 */
[----:B------:R-:W-:-:S03]  /*1710*/  MOV R15, UR6 ;  /* 0x00000006000f7c02 */ /* 0x000fc60008000f00 */
[----:B------:R-:W-:-:S05]  /*1720*/  IMAD.WIDE R14, R18, 0x4, R14 ;  /* 0x00000004120e7825 */ /* 0x000fca00078e020e */
[----:B------:R-:W2:Y:S01]  /*1730*/  LDG.E R0, desc[UR10][R14.64+-0x10] ;  /* 0xfffff00a0e007981 */ /* 0x000ea2000c1e1900 */
[----:B------:R-:W-:Y:S01]  /*1740*/  HFMA2 R9, -RZ, RZ, 0.96630859375, -0.0022525787353515625 ;  /* 0x3bbb989dff097431 */ /* 0x000fe200000001ff */
[----:B0-----:R-:W-:Y:S01]  /*1750*/  MOV R11, 0x437c0000 ;  /* 0x437c0000000b7802 */ /* 0x001fe20000000f00 */
[----:B------:R-:W0:Y:S01]  /*1760*/  MUFU.RCP R6, R3 ;  /* 0x0000000300067308 */ /* 0x000e220000001000 */
[----:B------:R-:W-:Y:S01]  /*1770*/  MOV R10, UR4 ;  /* 0x00000004000a7c02 */ /* 0x000fe20008000f00 */
[----:B------:R-:W-:Y:S01]  /*1780*/  BSSY.RECONVERGENT B2, `(.L_x_12) ;  /* 0x0000017000027945 */ /* 0x000fe20003800200 */
[----:B------:R-:W-:-:S04]  /*1790*/  IADD3 R16, PT, PT, R16, 0x8, RZ ;  /* 0x0000000810107810 */ /* 0x000fc80007ffe0ff */
[----:B------:R-:W-:Y:S01]  /*17a0*/  ISETP.NE.AND P2, PT, R16, RZ, PT ;  /* 0x000000ff1000720c */ /* 0x000fe20003f45270 */
[----:B--2---:R-:W-:-:S04]  /*17b0*/  FADD R0, R0, -R5 ;  /* 0x8000000500007221 */ /* 0x004fc80000000000 */
[----:B------:R-:W-:-:S04]  /*17c0*/  FFMA.SAT R2, R0, R9, 0.5 ;  /* 0x3f00000000027423 */ /* 0x000fc80000002009 */
[----:B------:R-:W-:Y:S01]  /*17d0*/  FFMA.RM R2, R2, R11, 12582913 ;  /* 0x4b40000102027423 */ /* 0x000fe2000000400b */
[----:B0-----:R-:W-:-:S03]  /*17e0*/  FFMA R11, R6, -R3, 1 ;  /* 0x3f800000060b7423 */ /* 0x001fc60000000803 */
[----:B------:R-:W-:Y:S01]  /*17f0*/  FADD R9, R2, -12583039 ;  /* 0xcb40007f02097421 */ /* 0x000fe20000000000 */
[----:B------:R-:W-:Y:S01]  /*1800*/  FFMA R13, R6, R11, R6 ;  /* 0x0000000b060d7223 */ /* 0x000fe20000000006 */
[----:B------:R-:W-:Y:S02]  /*1810*/  MOV R11, UR5 ;  /* 0x00000005000b7c02 */ /* 0x000fe40008000f00 */
[----:B------:R-:W-:Y:S01]  /*1820*/  FFMA R9, R0, 1.4426950216293334961, -R9 ;  /* 0x3fb8aa3b00097823 */ /* 0x000fe20000000809 */
[----:B------:R-:W-:-:S04]  /*1830*/  IMAD.WIDE R10, R18, 0x4, R10 ;  /* 0x00000004120a7825 */ /* 0x000fc800078e020a */
[----:B------:R-:W-:Y:S01]  /*1840*/  FFMA R9, R0, 1.925963033500011079e-08, R9 ;  /* 0x32a5706000097823 */ /* 0x000fe20000000009 */
[----:B------:R-:W-:-:S05]  /*1850*/  SHF.L.U32 R0, R2, 0x17, RZ ;  /* 0x0000001702007819 */ /* 0x000fca00000006ff */
[----:B------:R-:W0:Y:S02]  /*1860*/  MUFU.EX2 R9, R9 ;  /* 0x0000000900097308 */ /* 0x000e240000000800 */
[----:B0-----:R-:W-:-:S06]  /*1870*/  FMUL R0, R0, R9 ;  /* 0x0000000900007220 */ /* 0x001fcc0000400000 */
[----:B------:R-:W0:Y:S01]  /*1880*/  FCHK P0, R0, R3 ;  /* 0x0000000300007302 */ /* 0x000e220000000000 */
[----:B------:R-:W-:-:S04]  /*1890*/  FFMA R2, R0, R13, RZ ;  /* 0x0000000d00027223 */ /* 0x000fc800000000ff */
[----:B------:R-:W-:-:S04]  /*18a0*/  FFMA R6, R2, -R3, R0 ;  /* 0x8000000302067223 */ /* 0x000fc80000000000 */
[----:B------:R-:W-:Y:S01]  /*18b0*/  FFMA R13, R13, R6, R2 ;  /* 0x000000060d0d7223 */ /* 0x000fe20000000002 */
[----:B0-----:R-:W-:Y:S06]  /*18c0*/  @!P0 BRA `(.L_x_13) ;  /* 0x0000000000088947 */ /* 0x001fec0003800000 */
[----:B------:R-:W-:-:S07]  /*18d0*/  MOV R2, 0x18f0 ;  /* 0x000018f000027802 */ /* 0x000fce0000000f00 */
[----:B------:R-:W-:Y:S05]  /*18e0*/  CALL.REL.NOINC `($__internal_0_$__cuda_sm3x_div_rn_noftz_f32_slowpath) ;  /* 0x0000001800447944 */ /* 0x000fea0003c00000 */
.L_x_13:
[----:B------:R-:W-:Y:S05]  /*18f0*/  BSYNC.RECONVERGENT B2 ;  /* 0x0000000000027941 */ /* 0x000fea0003800200 */
.L_x_12:
[----:B------:R0:W-:Y:S04]  /*1900*/  STG.E desc[UR10][R10.64+-0x10], R13 ;  /* 0xfffff00d0a007986 */ /* 0x0001e8000c10190a */
[----:B------:R-:W2:Y:S01]  /*1910*/  LDG.E R0, desc[UR10][R14.64+-0xc] ;  /* 0xfffff40a0e007981 */ /* 0x000ea2000c1e1900 */
[----:B------:R-:W-:Y:S01]  /*1920*/  HFMA2 R9, -RZ, RZ, 0.96630859375, -0.0022525787353515625 ;  /* 0x3bbb989dff097431 */ /* 0x000fe200000001ff */
[----:B------:R-:W-:Y:S01]  /*1930*/  MOV R17, 0x437c0000 ;  /* 0x437c000000117802 */ /* 0x000fe20000000f00 */
[----:B------:R-:W0:Y:S01]  /*1940*/  MUFU.RCP R6, R3 ;  /* 0x0000000300067308 */ /* 0x000e220000001000 */
[----:B------:R-:W-:Y:S01]  /*1950*/  BSSY.RECONVERGENT B2, `(.L_x_14) ;  /* 0x0000014000027945 */ /* 0x000fe20003800200 */
[----:B0-----:R-:W-:Y:S01]  /*1960*/  FFMA R13, R6, -R3, 1 ;  /* 0x3f800000060d7423 */ /* 0x001fe20000000803 */
[----:B--2---:R-:W-:-:S04]  /*1970*/  FADD R0, R0, -R5 ;  /* 0x8000000500007221 */ /* 0x004fc80000000000 */
[----:B------:R-:W-:-:S04]  /*1980*/  FFMA.SAT R2, R0, R9, 0.5 ;  /* 0x3f00000000027423 */ /* 0x000fc80000002009 */
[----:B------:R-:W-:-:S04]  /*1990*/  FFMA.RM R2, R2, R17, 12582913 ;  /* 0x4b40000102027423 */ /* 0x000fc80000004011 */
[C---:B------:R-:W-:Y:S01]  /*19a0*/  FADD R9, R2.reuse, -12583039 ;  /* 0xcb40007f02097421 */ /* 0x040fe20000000000 */
[----:B------:R-:W-:-:S03]  /*19b0*/  SHF.L.U32 R2, R2, 0x17, RZ ;  /* 0x0000001702027819 */ /* 0x000fc600000006ff */
[----:B------:R-:W-:-:S04]  /*19c0*/  FFMA R9, R0, 1.4426950216293334961, -R9 ;  /* 0x3fb8aa3b00097823 */ /* 0x000fc80000000809 */
[----:B------:R-:W-:Y:S01]  /*19d0*/  FFMA R9, R0, 1.925963033500011079e-08, R9 ;  /* 0x32a5706000097823 */ /* 0x000fe20000000009 */
[----:B------:R-:W-:-:S05]  /*19e0*/  FFMA R0, R6, R13, R6 ;  /* 0x0000000d06007223 */ /* 0x000fca0000000006 */
[----:B------:R-:W0:Y:S02]  /*19f0*/  MUFU.EX2 R9, R9 ;  /* 0x0000000900097308 */ /* 0x000e240000000800 */
[----:B0-----:R-:W-:-:S06]  /*1a00*/  FMUL R17, R2, R9 ;  /* 0x0000000902117220 */ /* 0x001fcc0000400000 */
[----:B------:R-:W0:Y:S01]  /*1a10*/  FCHK P0, R17, R3 ;  /* 0x0000000311007302 */ /* 0x000e220000000000 */
[----:B------:R-:W-:-:S04]  /*1a20*/  FFMA R2, R0, R17, RZ ;  /* 0x0000001100027223 */ /* 0x000fc800000000ff */
[----:B------:R-:W-:-:S04]  /*1a30*/  FFMA R13, R2, -R3, R17 ;  /* 0x80000003020d7223 */ /* 0x000fc80000000011 */
[----:B------:R-:W-:Y:S01]  /*1a40*/  FFMA R13, R0, R13, R2 ;  /* 0x0000000d000d7223 */ /* 0x000fe20000000002 */
[----:B0-----:R-:W-:Y:S06]  /*1a50*/  @!P0 BRA `(.L_x_15) ;  /* 0x00000000000c8947 */ /* 0x001fec0003800000 */
[----:B------:R-:W-:Y:S02]  /*1a60*/  MOV R0, R17 ;  /* 0x0000001100007202 */ /* 0x000fe40000000f00 */
[----:B------:R-:W-:-:S07]  /*1a70*/  MOV R2, 0x1a90 ;  /* 0x00001a9000027802 */ /* 0x000fce0000000f00 */
[----:B------:R-:W-:Y:S05]  /*1a80*/  CALL.REL.NOINC `($__internal_0_$__cuda_sm3x_div_rn_noftz_f32_slowpath) ;  /* 0x0000001400dc7944 */ /* 0x000fea0003c00000 */
.L_x_15:
[----:B------:R-:W-:Y:S05]  /*1a90*/  BSYNC.RECONVERGENT B2 ;  /* 0x0000000000027941 */ /* 0x000fea0003800200 */
.L_x_14:
        /* <DEDUP_REMOVED lines=25> */
.L_x_17:
[----:B------:R-:W-:Y:S05]  /*1c30*/  BSYNC.RECONVERGENT B2 ;  /* 0x0000000000027941 */ /* 0x000fea0003800200 */
.L_x_16:
        /* <DEDUP_REMOVED lines=25> */
.L_x_19:
[----:B------:R-:W-:Y:S05]  /*1dd0*/  BSYNC.RECONVERGENT B2 ;  /* 0x0000000000027941 */ /* 0x000fea0003800200 */
.L_x_18:
        /* <DEDUP_REMOVED lines=25> */
.L_x_21:
[----:B------:R-:W-:Y:S05]  /*1f70*/  BSYNC.RECONVERGENT B2 ;  /* 0x0000000000027941 */ /* 0x000fea0003800200 */
.L_x_20:
        /* <DEDUP_REMOVED lines=25> */
.L_x_23:
[----:B------:R-:W-:Y:S05]  /*2110*/  BSYNC.RECONVERGENT B2 ;  /* 0x0000000000027941 */ /* 0x000fea0003800200 */
.L_x_22:
        /* <DEDUP_REMOVED lines=25> */
.L_x_25:
[----:B------:R-:W-:Y:S05]  /*22b0*/  BSYNC.RECONVERGENT B2 ;  /* 0x0000000000027941 */ /* 0x000fea0003800200 */
.L_x_24:
        /* <DEDUP_REMOVED lines=25> */
.L_x_27:
[----:B------:R-:W-:Y:S05]  /*2450*/  BSYNC.RECONVERGENT B2 ;  /* 0x0000000000027941 */ /* 0x000fea0003800200 */
.L_x_26:
[----:B------:R0:W-:Y:S01]  /*2460*/  STG.E desc[UR10][R10.64+0xc], R13 ;  /* 0x00000c0d0a007986 */ /* 0x0001e2000c10190a */
[----:B------:R-:W-:Y:S01]  /*2470*/  IADD3 R18, PT, PT, R18, 0x8, RZ ;  /* 0x0000000812127810 */ /* 0x000fe20007ffe0ff */
[----:B------:R-:W-:Y:S06]  /*2480*/  @P2 BRA `(.L_x_28) ;  /* 0xfffffff0009c2947 */ /* 0x000fec000383ffff */
.L_x_11:
[----:B------:R-:W-:-:S13]  /*2490*/  ISETP.NE.AND P0, PT, R19, RZ, PT ;  /* 0x000000ff1300720c */ /* 0x000fda0003f05270 */
[----:B------:R-:W-:Y:S05]  /*24a0*/  @!P0 EXIT ;  /* 0x000000000000894d */ /* 0x000fea0003800000 */
[----:B------:R-:W1:Y:S01]  /*24b0*/  LDCU UR4, c[0x0][0x394] ;  /* 0x00007280ff0477ac */ /* 0x000e620008000800 */
[----:B------:R-:W-:Y:S01]  /*24c0*/  ISETP.GE.U32.AND P0, PT, R19, 0x4, PT ;  /* 0x000000041300780c */ /* 0x000fe20003f06070 */
[----:B-1----:R-:W-:-:S12]  /*24d0*/  ULOP3.LUT UR4, UR4, 0x3, URZ, 0xc0, !UPT ;  /* 0x0000000304047892 */ /* 0x002fd8000f8ec0ff */
[----:B------:R-:W-:Y:S05]  /*24e0*/  @!P0 BRA `(.L_x_29) ;  /* 0x0000000400b88947 */ /* 0x000fea0003800000 */
[----:B------:R-:W1:Y:S01]  /*24f0*/  LDC.64 R14, c[0x0][0x380] ;  /* 0x0000e000ff0e7b82 */ /* 0x000e620000000a00 */
[----:B0-----:R-:W-:-:S05]  /*2500*/  IADD3 R10, PT, PT, R4, R7, RZ ;  /* 0x00000007040a7210 */ /* 0x001fca0007ffe0ff */
[----:B-1----:R-:W-:-:S05]  /*2510*/  IMAD.WIDE R14, R10, 0x4, R14 ;  /* 0x000000040a0e7825 */ /* 0x002fca00078e020e */
[----:B------:R-:W2:Y:S01]  /*2520*/  LDG.E R0, desc[UR10][R14.64] ;  /* 0x0000000a0e007981 */ /* 0x000ea2000c1e1900 */
[----:B------:R-:W-:Y:S01]  /*2530*/  HFMA2 R9, -RZ, RZ, 0.96630859375, -0.0022525787353515625 ;  /* 0x3bbb989dff097431 */ /* 0x000fe200000001ff */
[----:B------:R-:W-:Y:S01]  /*2540*/  MOV R11, 0x437c0000 ;  /* 0x437c0000000b7802 */ /* 0x000fe20000000f00 */
[----:B------:R-:W0:Y:S01]  /*2550*/  MUFU.RCP R6, R3 ;  /* 0x0000000300067308 */ /* 0x000e220000001000 */
[----:B------:R-:W-:Y:S01]  /*2560*/  BSSY.RECONVERGENT B2, `(.L_x_30) ;  /* 0x0000014000027945 */ /* 0x000fe20003800200 */
[----:B--2---:R-:W-:-:S04]  /*2570*/  FADD R0, R0, -R5 ;  /* 0x8000000500007221 */ /* 0x004fc80000000000 */
[----:B------:R-:W-:-:S04]  /*2580*/  FFMA.SAT R2, R0, R9, 0.5 ;  /* 0x3f00000000027423 */ /* 0x000fc80000002009 */
[----:B------:R-:W-:Y:S01]  /*2590*/  FFMA.RM R2, R2, R11, 12582913 ;  /* 0x4b40000102027423 */ /* 0x000fe2000000400b */
[----:B0-----:R-:W-:-:S03]  /*25a0*/  FFMA R11, R6, -R3, 1 ;  /* 0x3f800000060b7423 */ /* 0x001fc60000000803 */
        /* <DEDUP_REMOVED lines=15> */
.L_x_31:
[----:B------:R-:W-:Y:S05]  /*26a0*/  BSYNC.RECONVERGENT B2 ;  /* 0x0000000000027941 */ /* 0x000fea0003800200 */
.L_x_30:
[----:B------:R-:W0:Y:S02]  /*26b0*/  LDC.64 R8, c[0x0][0x388] ;  /* 0x0000e200ff087b82 */ /* 0x000e240000000a00 */
[----:B0-----:R-:W-:-:S05]  /*26c0*/  IMAD.WIDE R10, R10, 0x4, R8 ;  /* 0x000000040a0a7825 */ /* 0x001fca00078e0208 */
        /* <DEDUP_REMOVED lines=25> */
.L_x_33:
[----:B------:R-:W-:Y:S05]  /*2860*/  BSYNC.RECONVERGENT B2 ;  /* 0x0000000000027941 */ /* 0x000fea0003800200 */
.L_x_32:
        /* <DEDUP_REMOVED lines=25> */
.L_x_35:
[----:B------:R-:W-:Y:S05]  /*2a00*/  BSYNC.RECONVERGENT B2 ;  /* 0x0000000000027941 */ /* 0x000fea0003800200 */
.L_x_34:
        /* <DEDUP_REMOVED lines=25> */
.L_x_37:
[----:B------:R-:W-:Y:S05]  /*2ba0*/  BSYNC.RECONVERGENT B2 ;  /* 0x0000000000027941 */ /* 0x000fea0003800200 */
.L_x_36:
[----:B------:R1:W-:Y:S01]  /*2bb0*/  STG.E desc[UR10][R10.64+0xc], R13 ;  /* 0x00000c0d0a007986 */ /* 0x0003e2000c10190a */
[----:B------:R-:W-:-:S07]  /*2bc0*/  IADD3 R7, PT, PT, R7, 0x4, RZ ;  /* 0x0000000407077810 */ /* 0x000fce0007ffe0ff */
.L_x_29:
[----:B------:R-:W-:-:S13]  /*2bd0*/  ISETP.NE.AND P0, PT, RZ, UR4, PT ;  /* 0x00000004ff007c0c */ /* 0x000fda000bf05270 */
[----:B------:R-:W-:Y:S05]  /*2be0*/  @!P0 EXIT ;  /* 0x000000000000894d */ /* 0x000fea0003800000 */
[----:B------:R-:W-:-:S09]  /*2bf0*/  UISETP.NE.AND UP0, UPT, UR4, 0x1, UPT ;  /* 0x000000010400788c */ /* 0x000fd2000bf05270 */
[----:B------:R-:W-:Y:S05]  /*2c00*/  BRA.U !UP0, `(.L_x_38) ;  /* 0x0000000108e87547 */ /* 0x000fea000b800000 */
[----:B------:R-:W2:Y:S01]  /*2c10*/  LDC.64 R14, c[0x0][0x380] ;  /* 0x0000e000ff0e7b82 */ /* 0x000ea20000000a00 */
[----:B01----:R-:W-:-:S05]  /*2c20*/  IADD3 R10, PT, PT, R4, R7, RZ ;  /* 0x00000007040a7210 */ /* 0x003fca0007ffe0ff */
[----:B--2---:R-:W-:-:S05]  /*2c30*/  IMAD.WIDE R14, R10, 0x4, R14 ;  /* 0x000000040a0e7825 */ /* 0x004fca00078e020e */
        /* <DEDUP_REMOVED lines=24> */
.L_x_40:
[----:B------:R-:W-:Y:S05]  /*2dc0*/  BSYNC.RECONVERGENT B2 ;  /* 0x0000000000027941 */ /* 0x000fea0003800200 */
.L_x_39:
        /* <DEDUP_REMOVED lines=27> */
.L_x_42:
[----:B------:R-:W-:Y:S05]  /*2f80*/  BSYNC.RECONVERGENT B2 ;  /* 0x0000000000027941 */ /* 0x000fea0003800200 */
.L_x_41:
[----:B------:R2:W-:Y:S01]  /*2f90*/  STG.E desc[UR10][R10.64+0x4], R13 ;  /* 0x0000040d0a007986 */ /* 0x0005e2000c10190a */
[----:B------:R-:W-:-:S07]  /*2fa0*/  IADD3 R7, PT, PT, R7, 0x2, RZ ;  /* 0x0000000207077810 */ /* 0x000fce0007ffe0ff */
.L_x_38:
[----:B------:R-:W3:Y:S02]  /*2fb0*/  LDC R0, c[0x0][0x394] ;  /* 0x0000e500ff007b82 */ /* 0x000ee40000000800 */
[----:B---3--:R-:W-:-:S04]  /*2fc0*/  LOP3.LUT R0, R0, 0x1, RZ, 0xc0, !PT ;  /* 0x0000000100007812 */ /* 0x008fc800078ec0ff */
[----:B------:R-:W-:-:S13]  /*2fd0*/  ISETP.NE.U32.AND P0, PT, R0, 0x1, PT ;  /* 0x000000010000780c */ /* 0x000fda0003f05070 */
[----:B------:R-:W-:Y:S05]  /*2fe0*/  @P0 EXIT ;  /* 0x000000000000094d */ /* 0x000fea0003800000 */
[----:B------:R-:W3:Y:S01]  /*2ff0*/  LDC.64 R8, c[0x0][0x380] ;  /* 0x0000e000ff087b82 */ /* 0x000ee20000000a00 */
[----:B------:R-:W-:-:S05]  /*3000*/  IADD3 R4, PT, PT, R4, R7, RZ ;  /* 0x0000000704047210 */ /* 0x000fca0007ffe0ff */
[----:B---3--:R-:W-:-:S06]  /*3010*/  IMAD.WIDE R6, R4, 0x4, R8 ;  /* 0x0000000404067825 */ /* 0x008fcc00078e0208 */
[----:B------:R3:W4:Y:S01]  /*3020*/  LDG.E R6, desc[UR10][R6.64] ;  /* 0x0000000a06067981 */ /* 0x000722000c1e1900 */
[----:B------:R-:W-:Y:S01]  /*3030*/  HFMA2 R0, -RZ, RZ, 0.96630859375, -0.0022525787353515625 ;  /* 0x3bbb989dff007431 */ /* 0x000fe200000001ff */
[----:B------:R-:W-:Y:S01]  /*3040*/  MOV R9, 0x437c0000 ;  /* 0x437c000000097802 */ /* 0x000fe20000000f00 */
[----:B012---:R-:W3:Y:S01]  /*3050*/  MUFU.RCP R10, R3 ;  /* 0x00000003000a7308 */ /* 0x007ee20000001000 */
[----:B------:R-:W-:Y:S01]  /*3060*/  BSSY.RECONVERGENT B2, `(.L_x_43) ;  /* 0x0000015000027945 */ /* 0x000fe20003800200 */
[----:B---3--:R-:W-:Y:S01]  /*3070*/  FFMA R7, R10, -R3, 1 ;  /* 0x3f8000000a077423 */ /* 0x008fe20000000803 */
[----:B----4-:R-:W-:-:S04]  /*3080*/  FADD R5, R6, -R5 ;  /* 0x8000000506057221 */ /* 0x010fc80000000000 */
[----:B------:R-:W-:-:S04]  /*3090*/  FFMA.SAT R0, R5, R0, 0.5 ;  /* 0x3f00000005007423 */ /* 0x000fc80000002000 */
[----:B------:R-:W-:-:S04]  /*30a0*/  FFMA.RM R0, R0, R9, 12582913 ;  /* 0x4b40000100007423 */ /* 0x000fc80000004009 */
[C---:B------:R-:W-:Y:S01]  /*30b0*/  FADD R2, R0.reuse, -12583039 ;  /* 0xcb40007f00027421 */ /* 0x040fe20000000000 */
[----:B------:R-:W-:-:S03]  /*30c0*/  SHF.L.U32 R0, R0, 0x17, RZ ;  /* 0x0000001700007819 */ /* 0x000fc600000006ff */
[----:B------:R-:W-:-:S04]  /*30d0*/  FFMA R2, R5, 1.4426950216293334961, -R2 ;  /* 0x3fb8aa3b05027823 */ /* 0x000fc80000000802 */
[----:B------:R-:W-:-:S04]  /*30e0*/  FFMA R2, R5, 1.925963033500011079e-08, R2 ;  /* 0x32a5706005027823 */ /* 0x000fc80000000002 */
[----:B------:R-:W0:Y:S02]  /*30f0*/  MUFU.EX2 R5, R2 ;  /* 0x0000000200057308 */ /* 0x000e240000000800 */
[----:B0-----:R-:W-:Y:S01]  /*3100*/  FMUL R8, R0, R5 ;  /* 0x0000000500087220 */ /* 0x001fe20000400000 */
[----:B------:R-:W-:-:S05]  /*3110*/  FFMA R0, R10, R7, R10 ;  /* 0x000000070a007223 */ /* 0x000fca000000000a */
        /* <DEDUP_REMOVED lines=8> */
[----:B------:R-:W-:-:S07]  /*31a0*/  MOV R7, R13 ;  /* 0x0000000d00077202 */ /* 0x000fce0000000f00 */
.L_x_44:
[----:B------:R-:W-:Y:S05]  /*31b0*/  BSYNC.RECONVERGENT B2 ;  /* 0x0000000000027941 */ /* 0x000fea0003800200 */
.L_x_43:
[----:B------:R-:W0:Y:S02]  /*31c0*/  LDC.64 R2, c[0x0][0x388] ;  /* 0x0000e200ff027b82 */ /* 0x000e240000000a00 */
[----:B0-----:R-:W-:-:S05]  /*31d0*/  IMAD.WIDE R4, R4, 0x4, R2 ;  /* 0x0000000404047825 */ /* 0x001fca00078e0202 */
[----:B------:R-:W-:Y:S01]  /*31e0*/  STG.E desc[UR10][R4.64], R7 ;  /* 0x0000000704007986 */ /* 0x000fe2000c10190a */
[----:B------:R-:W-:Y:S05]  /*31f0*/  EXIT ;  /* 0x000000000000794d */ /* 0x000fea0003800000 */
        .weak           $__internal_0_$__cuda_sm3x_div_rn_noftz_f32_slowpath
        .type           $__internal_0_$__cuda_sm3x_div_rn_noftz_f32_slowpath,@function
        .size           $__internal_0_$__cuda_sm3x_div_rn_noftz_f32_slowpath,(.L_x_57 - $__internal_0_$__cuda_sm3x_div_rn_noftz_f32_slowpath)
$__internal_0_$__cuda_sm3x_div_rn_noftz_f32_slowpath:
[----:B------:R-:W-:Y:S01]  /*3200*/  SHF.R.U32.HI R6, RZ, 0x17, R3 ;  /* 0x00000017ff067819 */ /* 0x000fe20000011603 */
[----:B------:R-:W-:Y:S01]  /*3210*/  BSSY.RECONVERGENT B0, `(.L_x_45) ;  /* 0x0000063000007945 */ /* 0x000fe20003800200 */
[----:B------:R-:W-:Y:S02]  /*3220*/  SHF.R.U32.HI R9, RZ, 0x17, R0 ;  /* 0x00000017ff097819 */ /* 0x000fe40000011600 */
[----:B------:R-:W-:Y:S02]  /*3230*/  LOP3.LUT R6, R6, 0xff, RZ, 0xc0, !PT ;  /* 0x000000ff06067812 */ /* 0x000fe400078ec0ff */
[----:B------:R-:W-:Y:S02]  /*3240*/  LOP3.LUT R9, R9, 0xff, RZ, 0xc0, !PT ;  /* 0x000000ff09097812 */ /* 0x000fe400078ec0ff */
[----:B------:R-:W-:Y:S02]  /*3250*/  IADD3 R12, PT, PT, R6, -0x1, RZ ;  /* 0xffffffff060c7810 */ /* 0x000fe40007ffe0ff */
[----:B------:R-:W-:-:S02]  /*3260*/  IADD3 R13, PT, PT, R9, -0x1, RZ ;  /* 0xffffffff090d7810 */ /* 0x000fc40007ffe0ff */
[----:B------:R-:W-:Y:S02]  /*3270*/  ISETP.GT.U32.AND P0, PT, R12, 0xfd, PT ;  /* 0x000000fd0c00780c */ /* 0x000fe40003f04070 */
[----:B------:R-:W-:Y:S02]  /*3280*/  MOV R17, R3 ;  /* 0x0000000300117202 */ /* 0x000fe40000000f00 */
[----:B------:R-:W-:-:S13]  /*3290*/  ISETP.GT.U32.OR P0, PT, R13, 0xfd, P0 ;  /* 0x000000fd0d00780c */ /* 0x000fda0000704470 */
[----:B------:R-:W-:Y:S01]  /*32a0*/  @!P0 MOV R8, RZ ;  /* 0x000000ff00088202 */ /* 0x000fe20000000f00 */
[----:B------:R-:W-:Y:S06]  /*32b0*/  @!P0 BRA `(.L_x_46) ;  /* 0x00000000005c8947 */ /* 0x000fec0003800000 */
[----:B------:R-:W-:Y:S02]  /*32c0*/  FSETP.GTU.FTZ.AND P0, PT, |R0|, +INF , PT ;  /* 0x7f8000000000780b */ /* 0x000fe40003f1c200 */
[----:B------:R-:W-:-:S04]  /*32d0*/  FSETP.GTU.FTZ.AND P1, PT, |R3|, +INF , PT ;  /* 0x7f8000000300780b */ /* 0x000fc80003f3c200 */
[----:B------:R-:W-:-:S13]  /*32e0*/  PLOP3.LUT P0, PT, P0, P1, PT, 0xf8, 0x8f ;  /* 0x00000000008f781c */ /* 0x000fda0000703f70 */
[----:B------:R-:W-:Y:S05]  /*32f0*/  @P0 BRA `(.L_x_47) ;  /* 0x00000004004c0947 */ /* 0x000fea0003800000 */
[----:B------:R-:W-:-:S13]  /*3300*/  LOP3.LUT P0, RZ, R17, 0x7fffffff, R0, 0xc8, !PT ;  /* 0x7fffffff11ff7812 */ /* 0x000fda000780c800 */
[----:B------:R-:W-:Y:S05]  /*3310*/  @!P0 BRA `(.L_x_48) ;  /* 0x00000004003c8947 */ /* 0x000fea0003800000 */
[C---:B------:R-:W-:Y:S02]  /*3320*/  FSETP.NEU.FTZ.AND P3, PT, |R0|.reuse, +INF , PT ;  /* 0x7f8000000000780b */ /* 0x040fe40003f7d200 */
[----:B------:R-:W-:Y:S02]  /*3330*/  FSETP.NEU.FTZ.AND P1, PT, |R3|, +INF , PT ;  /* 0x7f8000000300780b */ /* 0x000fe40003f3d200 */
[----:B------:R-:W-:-:S11]  /*3340*/  FSETP.NEU.FTZ.AND P0, PT, |R0|, +INF , PT ;  /* 0x7f8000000000780b */ /* 0x000fd60003f1d200 */
[----:B------:R-:W-:Y:S05]  /*3350*/  @!P1 BRA !P3, `(.L_x_48) ;  /* 0x00000004002c9947 */ /* 0x000fea0005800000 */
[----:B------:R-:W-:-:S04]  /*3360*/  LOP3.LUT P3, RZ, R0, 0x7fffffff, RZ, 0xc0, !PT ;  /* 0x7fffffff00ff7812 */ /* 0x000fc8000786c0ff */
[----:B------:R-:W-:-:S13]  /*3370*/  PLOP3.LUT P1, PT, P1, P3, PT, 0x2f, 0xf2 ;  /* 0x0000000000f2781c */ /* 0x000fda0000f26577 */
[----:B------:R-:W-:Y:S05]  /*3380*/  @P1 BRA `(.L_x_49) ;  /* 0x0000000400181947 */ /* 0x000fea0003800000 */
[----:B------:R-:W-:-:S04]  /*3390*/  LOP3.LUT P1, RZ, R17, 0x7fffffff, RZ, 0xc0, !PT ;  /* 0x7fffffff11ff7812 */ /* 0x000fc8000782c0ff */
[----:B------:R-:W-:-:S13]  /*33a0*/  PLOP3.LUT P0, PT, P0, P1, PT, 0x2f, 0xf2 ;  /* 0x0000000000f2781c */ /* 0x000fda0000702577 */
[----:B------:R-:W-:Y:S05]  /*33b0*/  @P0 BRA `(.L_x_50) ;  /* 0x0000000400000947 */ /* 0x000fea0003800000 */
[----:B------:R-:W-:Y:S02]  /*33c0*/  ISETP.GE.AND P0, PT, R13, RZ, PT ;  /* 0x000000ff0d00720c */ /* 0x000fe40003f06270 */
[----:B------:R-:W-:-:S11]  /*33d0*/  ISETP.GE.AND P1, PT, R12, RZ, PT ;  /* 0x000000ff0c00720c */ /* 0x000fd60003f26270 */
[----:B------:R-:W-:Y:S01]  /*33e0*/  @P0 MOV R8, RZ ;  /* 0x000000ff00080202 */ /* 0x000fe20000000f00 */
[----:B------:R-:W-:Y:S01]  /*33f0*/  @!P0 FFMA R0, R0, 1.84467440737095516160e+19, RZ ;  /* 0x5f80000000008823 */ /* 0x000fe200000000ff */
[----:B------:R-:W-:Y:S01]  /*3400*/  @!P0 MOV R8, 0xffffffc0 ;  /* 0xffffffc000088802 */ /* 0x000fe20000000f00 */
[----:B------:R-:W-:-:S03]  /*3410*/  @!P1 FFMA R17, R3, 1.84467440737095516160e+19, RZ ;  /* 0x5f80000003119823 */ /* 0x000fc600000000ff */
[----:B------:R-:W-:-:S07]  /*3420*/  @!P1 IADD3 R8, PT, PT, R8, 0x40, RZ ;  /* 0x0000004008089810 */ /* 0x000fce0007ffe0ff */
.L_x_46:
[----:B------:R-:W-:Y:S01]  /*3430*/  LEA R12, R6, 0xc0800000, 0x17 ;  /* 0xc0800000060c7811 */ /* 0x000fe200078eb8ff */
[----:B------:R-:W-:Y:S01]  /*3440*/  BSSY.RECONVERGENT B1, `(.L_x_51) ;  /* 0x0000036000017945 */ /* 0x000fe20003800200 */
[----:B------:R-:W-:Y:S02]  /*3450*/  IADD3 R9, PT, PT, R9, -0x7f, RZ ;  /* 0xffffff8109097810 */ /* 0x000fe40007ffe0ff */
[----:B------:R-:W-:-:S03]  /*3460*/  IADD3 R21, PT, PT, -R12, R17, RZ ;  /* 0x000000110c157210 */ /* 0x000fc60007ffe1ff */
[----:B------:R-:W-:Y:S01]  /*3470*/  IMAD R0, R9, -0x800000, R0 ;  /* 0xff80000009007824 */ /* 0x000fe200078e0200 */
[----:B------:R-:W0:Y:S01]  /*3480*/  MUFU.RCP R12, R21 ;  /* 0x00000015000c7308 */ /* 0x000e220000001000 */
[----:B------:R-:W-:Y:S01]  /*3490*/  FADD.FTZ R13, -R21, -RZ ;  /* 0x800000ff150d7221 */ /* 0x000fe20000010100 */
[----:B------:R-:W-:-:S04]  /*34a0*/  IADD3 R9, PT, PT, R9, 0x7f, -R6 ;  /* 0x0000007f09097810 */ /* 0x000fc80007ffe806 */
[----:B------:R-:W-:Y:S01]  /*34b0*/  IADD3 R9, PT, PT, R9, R8, RZ ;  /* 0x0000000809097210 */ /* 0x000fe20007ffe0ff */
[----:B0-----:R-:W-:-:S04]  /*34c0*/  FFMA R17, R12, R13, 1 ;  /* 0x3f8000000c117423 */ /* 0x001fc8000000000d */
[----:B------:R-:W-:-:S04]  /*34d0*/  FFMA R17, R12, R17, R12 ;  /* 0x000000110c117223 */ /* 0x000fc8000000000c */
[----:B------:R-:W-:-:S04]  /*34e0*/  FFMA R12, R0, R17, RZ ;  /* 0x00000011000c7223 */ /* 0x000fc800000000ff */
[----:B------:R-:W-:-:S04]  /*34f0*/  FFMA R20, R13, R12, R0 ;  /* 0x0000000c0d147223 */ /* 0x000fc80000000000 */
[----:B------:R-:W-:-:S04]  /*3500*/  FFMA R20, R17, R20, R12 ;  /* 0x0000001411147223 */ /* 0x000fc8000000000c */
[----:B------:R-:W-:-:S04]  /*3510*/  FFMA R13, R13, R20, R0 ;  /* 0x000000140d0d7223 */ /* 0x000fc80000000000 */
[----:B------:R-:W-:-:S05]  /*3520*/  FFMA R0, R17, R13, R20 ;  /* 0x0000000d11007223 */ /* 0x000fca0000000014 */
[----:B------:R-:W-:-:S04]  /*3530*/  SHF.R.U32.HI R6, RZ, 0x17, R0 ;  /* 0x00000017ff067819 */ /* 0x000fc80000011600 */
[----:B------:R-:W-:-:S04]  /*3540*/  LOP3.LUT R6, R6, 0xff, RZ, 0xc0, !PT ;  /* 0x000000ff06067812 */ /* 0x000fc800078ec0ff */
[----:B------:R-:W-:-:S04]  /*3550*/  IADD3 R6, PT, PT, R6, R9, RZ ;  /* 0x0000000906067210 */ /* 0x000fc80007ffe0ff */
[----:B------:R-:W-:-:S04]  /*3560*/  IADD3 R8, PT, PT, R6, -0x1, RZ ;  /* 0xffffffff06087810 */ /* 0x000fc80007ffe0ff */
[----:B------:R-:W-:-:S13]  /*3570*/  ISETP.GE.U32.AND P0, PT, R8, 0xfe, PT ;  /* 0x000000fe0800780c */ /* 0x000fda0003f06070 */
[----:B------:R-:W-:Y:S05]  /*3580*/  @!P0 BRA `(.L_x_52) ;  /* 0x0000000000808947 */ /* 0x000fea0003800000 */
[----:B------:R-:W-:-:S13]  /*3590*/  ISETP.GT.AND P0, PT, R6, 0xfe, PT ;  /* 0x000000fe0600780c */ /* 0x000fda0003f04270 */
[----:B------:R-:W-:Y:S05]  /*35a0*/  @P0 BRA `(.L_x_53) ;  /* 0x00000000006c0947 */ /* 0x000fea0003800000 */
[----:B------:R-:W-:-:S13]  /*35b0*/  ISETP.GE.AND P0, PT, R6, 0x1, PT ;  /* 0x000000010600780c */ /* 0x000fda0003f06270 */
[----:B------:R-:W-:Y:S05]  /*35c0*/  @P0 BRA `(.L_x_54) ;  /* 0x0000000000740947 */ /* 0x000fea0003800000 */
[----:B------:R-:W-:Y:S02]  /*35d0*/  ISETP.GE.AND P0, PT, R6, -0x18, PT ;  /* 0xffffffe80600780c */ /* 0x000fe40003f06270 */
[----:B------:R-:W-:-:S11]  /*35e0*/  LOP3.LUT R0, R0, 0x80000000, RZ, 0xc0, !PT ;  /* 0x8000000000007812 */ /* 0x000fd600078ec0ff */
[----:B------:R-:W-:Y:S05]  /*35f0*/  @!P0 BRA `(.L_x_54) ;  /* 0x0000000000688947 */ /* 0x000fea0003800000 */
[CCC-:B------:R-:W-:Y:S01]  /*3600*/  FFMA.RZ R8, R17.reuse, R13.reuse, R20.reuse ;  /* 0x0000000d11087223 */ /* 0x1c0fe2000000c014 */
[CCC-:B------:R-:W-:Y:S01]  /*3610*/  FFMA.RP R9, R17.reuse, R13.reuse, R20.reuse ;  /* 0x0000000d11097223 */ /* 0x1c0fe20000008014 */
[----:B------:R-:W-:Y:S01]  /*3620*/  FFMA.RM R20, R17, R13, R20 ;  /* 0x0000000d11147223 */ /* 0x000fe20000004014 */
[----:B------:R-:W-:Y:S02]  /*3630*/  IADD3 R12, PT, PT, R6, 0x20, RZ ;  /* 0x00000020060c7810 */ /* 0x000fe40007ffe0ff */
[----:B------:R-:W-:Y:S02]  /*3640*/  LOP3.LUT R8, R8, 0x7fffff, RZ, 0xc0, !PT ;  /* 0x007fffff08087812 */ /* 0x000fe400078ec0ff */
[----:B------:R-:W-:Y:S02]  /*3650*/  ISETP.NE.AND P3, PT, R6, RZ, PT ;  /* 0x000000ff0600720c */ /* 0x000fe40003f65270 */
[----:B------:R-:W-:Y:S02]  /*3660*/  LOP3.LUT R13, R8, 0x800000, RZ, 0xfc, !PT ;  /* 0x00800000080d7812 */ /* 0x000fe400078efcff */
[----:B------:R-:W-:-:S02]  /*3670*/  ISETP.NE.AND P1, PT, R6, RZ, PT ;  /* 0x000000ff0600720c */ /* 0x000fc40003f25270 */
[----:B------:R-:W-:Y:S02]  /*3680*/  IADD3 R6, PT, PT, -R6, RZ, RZ ;  /* 0x000000ff06067210 */ /* 0x000fe40007ffe1ff */
[----:B------:R-:W-:Y:S02]  /*3690*/  SHF.L.U32 R12, R13, R12, RZ ;  /* 0x0000000c0d0c7219 */ /* 0x000fe400000006ff */
[----:B------:R-:W-:Y:S02]  /*36a0*/  FSETP.NEU.FTZ.AND P0, PT, R9, R20, PT ;  /* 0x000000140900720b */ /* 0x000fe40003f1d000 */
[----:B------:R-:W-:Y:S02]  /*36b0*/  SEL R6, R6, RZ, P3 ;  /* 0x000000ff06067207 */ /* 0x000fe40001800000 */
[----:B------:R-:W-:Y:S02]  /*36c0*/  ISETP.NE.AND P1, PT, R12, RZ, P1 ;  /* 0x000000ff0c00720c */ /* 0x000fe40000f25270 */
[----:B------:R-:W-:-:S02]  /*36d0*/  SHF.R.U32.HI R6, RZ, R6, R13 ;  /* 0x00000006ff067219 */ /* 0x000fc4000001160d */
[----:B------:R-:W-:Y:S02]  /*36e0*/  PLOP3.LUT P0, PT, P0, P1, PT, 0xf8, 0x8f ;  /* 0x00000000008f781c */ /* 0x000fe40000703f70 */
[----:B------:R-:W-:Y:S02]  /*36f0*/  SHF.R.U32.HI R9, RZ, 0x1, R6 ;  /* 0x00000001ff097819 */ /* 0x000fe40000011606 */
[----:B------:R-:W-:-:S04]  /*3700*/  SEL R8, RZ, 0x1, !P0 ;  /* 0x00000001ff087807 */ /* 0x000fc80004000000 */
[----:B------:R-:W-:-:S04]  /*3710*/  LOP3.LUT R13, R8, 0x1, R9, 0xf8, !PT ;  /* 0x00000001080d7812 */ /* 0x000fc800078ef809 */
[----:B------:R-:W-:-:S04]  /*3720*/  LOP3.LUT R6, R13, R6, RZ, 0xc0, !PT ;  /* 0x000000060d067212 */ /* 0x000fc800078ec0ff */
[----:B------:R-:W-:-:S04]  /*3730*/  IADD3 R9, PT, PT, R9, R6, RZ ;  /* 0x0000000609097210 */ /* 0x000fc80007ffe0ff */
[----:B------:R-:W-:Y:S01]  /*3740*/  LOP3.LUT R0, R9, R0, RZ, 0xfc, !PT ;  /* 0x0000000009007212 */ /* 0x000fe200078efcff */
[----:B------:R-:W-:Y:S06]  /*3750*/  BRA `(.L_x_54) ;  /* 0x0000000000107947 */ /* 0x000fec0003800000 */
.L_x_53:
[----:B------:R-:W-:-:S04]  /*3760*/  LOP3.LUT R0, R0, 0x80000000, RZ, 0xc0, !PT ;  /* 0x8000000000007812 */ /* 0x000fc800078ec0ff */
[----:B------:R-:W-:Y:S01]  /*3770*/  LOP3.LUT R0, R0, 0x7f800000, RZ, 0xfc, !PT ;  /* 0x7f80000000007812 */ /* 0x000fe200078efcff */
[----:B------:R-:W-:Y:S06]  /*3780*/  BRA `(.L_x_54) ;  /* 0x0000000000047947 */ /* 0x000fec0003800000 */
.L_x_52:
[----:B------:R-:W-:-:S07]  /*3790*/  LEA R0, R9, R0, 0x17 ;  /* 0x0000000009007211 */ /* 0x000fce00078eb8ff */
.L_x_54:
[----:B------:R-:W-:Y:S05]  /*37a0*/  BSYNC.RECONVERGENT B1 ;  /* 0x0000000000017941 */ /* 0x000fea0003800200 */
.L_x_51:
[----:B------:R-:W-:Y:S05]  /*37b0*/  BRA `(.L_x_55) ;  /* 0x0000000000207947 */ /* 0x000fea0003800000 */
.L_x_50:
[----:B------:R-:W-:-:S04]  /*37c0*/  LOP3.LUT R0, R17, 0x80000000, R0, 0x48, !PT ;  /* 0x8000000011007812 */ /* 0x000fc800078e4800 */
[----:B------:R-:W-:Y:S01]  /*37d0*/  LOP3.LUT R0, R0, 0x7f800000, RZ, 0xfc, !PT ;  /* 0x7f80000000007812 */ /* 0x000fe200078efcff */
[----:B------:R-:W-:Y:S06]  /*37e0*/  BRA `(.L_x_55) ;  /* 0x0000000000147947 */ /* 0x000fec0003800000 */
.L_x_49:
[----:B------:R-:W-:Y:S01]  /*37f0*/  LOP3.LUT R0, R17, 0x80000000, R0, 0x48, !PT ;  /* 0x8000000011007812 */ /* 0x000fe200078e4800 */
[----:B------:R-:W-:Y:S06]  /*3800*/  BRA `(.L_x_55) ;  /* 0x00000000000c7947 */ /* 0x000fec0003800000 */
.L_x_48:
[----:B------:R-:W0:Y:S01]  /*3810*/  MUFU.RSQ R0, -QNAN ;  /* 0xffc0000000007908 */ /* 0x000e220000001400 */
[----:B------:R-:W-:Y:S05]  /*3820*/  BRA `(.L_x_55) ;  /* 0x0000000000047947 */ /* 0x000fea0003800000 */
.L_x_47:
[----:B------:R-:W-:-:S07]  /*3830*/  FADD.FTZ R0, R0, R3 ;  /* 0x0000000300007221 */ /* 0x000fce0000010000 */
.L_x_55:
[----:B------:R-:W-:Y:S05]  /*3840*/  BSYNC.RECONVERGENT B0 ;  /* 0x0000000000007941 */ /* 0x000fea0003800200 */
.L_x_45:
[----:B------:R-:W-:Y:S01]  /*3850*/  HFMA2 R9, -RZ, RZ, 0, 0 ;  /* 0x00000000ff097431 */ /* 0x000fe200000001ff */
[----:B------:R-:W-:Y:S02]  /*3860*/  MOV R8, R2 ;  /* 0x0000000200087202 */ /* 0x000fe40000000f00 */
[----:B0-----:R-:W-:Y:S02]  /*3870*/  MOV R13, R0 ;  /* 0x00000000000d7202 */ /* 0x001fe40000000f00 */
[----:B------:R-:W-:Y:S05]  /*3880*/  RET.REL.NODEC R8 `(_Z14softmax_kernelPfS_ii) ;  /* 0xffffffc408dc7950 */ /* 0x000fea0003c3ffff */
.L_x_56:
[----:B------:R-:W-:-:S00]  /*3890*/  BRA `(.L_x_56) ;  /* 0xfffffffc00fc7947 */ /* 0x000fc0000383ffff */
[----:B------:R-:W-:-:S00]  /*38a0*/  NOP ;  /* 0x0000000000007918 */ /* 0x000fc00000000000 */
        /* <DEDUP_REMOVED lines=13> */
.L_x_57:


//--------------------- .nv.shared.reserved.0     --------------------------
	.section	.nv.shared.reserved.0,"aw",@nobits
	.weak		__nv_reservedSMEM_offset_0_alias
	.size		__nv_reservedSMEM_offset_0_alias, 0, 64
	.other		__nv_reservedSMEM_offset_0_alias,@"STO_CUDA_RESERVED_SHARED STV_DEFAULT"
__nv_reservedSMEM_offset_0_alias:
	.zero		0
	.zero		64


//--------------------- .nv.constant0._Z14softmax_kernelPfS_ii --------------------------
	.section	.nv.constant0._Z14softmax_kernelPfS_ii,"a",@progbits
	.sectionflags	@""
	.align	4
.nv.constant0._Z14softmax_kernelPfS_ii:
	.zero		920


//--------------------- SYMBOLS --------------------------

	.type		.nv.reservedSmem.offset0,@object
	.size		.nv.reservedSmem.offset0,0x4
